def matmul_kernel(
    a_ptr,
    b_ptr,
    c_ptr,
    M,
    N,
    K,
    stride_am,
    stride_ak,
    stride_bk,
    stride_bn,
    stride_cm,
    stride_cn,
    BLOCK_M: tl.constexpr,
    BLOCK_N: tl.constexpr,
    BLOCK_K: tl.constexpr,
    GROUP_M: tl.constexpr,
):
    pid = tl.program_id(axis=0)
    num_pid_m = tl.cdiv(M, BLOCK_M)
    num_pid_n = tl.cdiv(N, BLOCK_N)
    num_pid_in_group = GROUP_M * num_pid_n
    group_id = pid // num_pid_in_group
    first_pid_m = group_id * GROUP_M
    group_size_m = min(num_pid_m - first_pid_m, GROUP_M)
    pid_m = first_pid_m + ((pid % num_pid_in_group) % group_size_m)
    pid_n = (pid % num_pid_in_group) // group_size_m

    offs_am = (pid_m * BLOCK_M + tl.arange(0, BLOCK_M)) % M
    offs_bn = (pid_n * BLOCK_N + tl.arange(0, BLOCK_N)) % N
    offs_k = tl.arange(0, BLOCK_K)
    a_ptrs = a_ptr + offs_am[:, None] * stride_am + offs_k[None, :] * stride_ak
    b_ptrs = b_ptr + offs_k[:, None] * stride_bk + offs_bn[None, :] * stride_bn

    acc = tl.zeros((BLOCK_M, BLOCK_N), dtype=tl.float32)
    for kk in range(0, tl.cdiv(K, BLOCK_K)):
        a = tl.load(a_ptrs, mask=offs_k[None, :] < K - kk * BLOCK_K, other=0.0)
        b = tl.load(b_ptrs, mask=offs_k[:, None] < K - kk * BLOCK_K, other=0.0)
        acc = tl.dot(a, b, acc)
        a_ptrs += BLOCK_K * stride_ak
        b_ptrs += BLOCK_K * stride_bk

    c = acc.to(c_ptr.dtype.element_ty)
    offs_cm = pid_m * BLOCK_M + tl.arange(0, BLOCK_M)
    offs_cn = pid_n * BLOCK_N + tl.arange(0, BLOCK_N)
    c_ptrs = c_ptr + offs_cm[:, None] * stride_cm + offs_cn[None, :] * stride_cn
    mask = (offs_cm[:, None] < M) & (offs_cn[None, :] < N)
    tl.store(c_ptrs, c, mask=mask)

# config = {"BLOCK_K": 32, "BLOCK_M": 128, "BLOCK_N": 128, "GROUP_M": 8, "arch": "sm_90", "dtype": "fp32", "num_ctas": 1, "num_stages": 7, "num_warps": 4}
# arch = sm_90


// ===== COMPILED SASS (sm_90a) =====

	.target	sm_90a

	.elftype	@"ET_EXEC"


//--------------------- .note.nv.tkinfo           --------------------------
	.section	.note.nv.tkinfo,"",@"SHT_NOTE"
	.sectionflags	@"SHF_NOTE_NV_TKINFO"
	.tkinfo
        /*0018*/ 	.word	0x00000002
        /*0030*/ 	.string	""
        /*0030*/ 	.string	"ptxas"
        /*0030*/ 	.string	"Cuda compilation tools, release 13.0, V13.0.88"
        /*0030*/ 	.string	"Build cuda_13.0.r13.0/compiler.36424714_0"
        /*0030*/ 	.string	"-v  -suppress-debug-info  -lineinfo  -arch sm_90a "



//--------------------- .note.nv.cuinfo           --------------------------
	.section	.note.nv.cuinfo,"",@"SHT_NOTE"
	.sectionflags	@"SHF_NOTE_NV_CUINFO"
        /*0018*/ 	.short	0x0002
        /*001a*/ 	.short	0x005a
        /*001c*/ 	.short	0x0082
	.zero		2


//--------------------- .nv.info                  --------------------------
	.section	.nv.info,"",@"SHT_CUDA_INFO"
	.align	4


	//----- nvinfo : EIATTR_REGCOUNT
	.align		4
        /*0000*/ 	.byte	0x04, 0x2f
        /*0002*/ 	.short	(.L_1 - .L_0)
	.align		4
.L_0:
        /*0004*/ 	.word	index@(matmul_kernel)
        /*0008*/ 	.word	0x000000ff


	//----- nvinfo : EIATTR_FRAME_SIZE
	.align		4
.L_1:
        /*000c*/ 	.byte	0x04, 0x11
        /*000e*/ 	.short	(.L_3 - .L_2)
	.align		4
.L_2:
        /*0010*/ 	.word	index@(matmul_kernel)
        /*0014*/ 	.word	0x00000058


	//----- nvinfo : EIATTR_MIN_STACK_SIZE
	.align		4
.L_3:
        /*0018*/ 	.byte	0x04, 0x12
        /*001a*/ 	.short	(.L_5 - .L_4)
	.align		4
.L_4:
        /*001c*/ 	.word	index@(matmul_kernel)
        /*0020*/ 	.word	0x00000058
.L_5:


//--------------------- .nv.compat                --------------------------
	.section	.nv.compat,"",@"SHT_CUDA_COMPAT_INFO"
	.align	4
        /*0000*/ 	.byte	0x02, 0x09, 0x01, 0x00, 0x02, 0x02, 0x04, 0x00, 0x02, 0x05, 0x05, 0x00, 0x03, 0x07, 0x01, 0x01
        /*0010*/ 	.byte	0x02, 0x03, 0x00, 0x00, 0x02, 0x06, 0x01, 0x00, 0x04, 0x0b, 0x08, 0x00, 0x00, 0x00, 0x00, 0x00
        /*0020*/ 	.byte	0x00, 0x00, 0x00, 0x00


//--------------------- .nv.info.matmul_kernel    --------------------------
	.section	.nv.info.matmul_kernel,"",@"SHT_CUDA_INFO"
	.sectionflags	@""
	.align	4


	//----- nvinfo : EIATTR_CUDA_API_VERSION
	.align		4
        /*0000*/ 	.byte	0x04, 0x37
        /*0002*/ 	.short	(.L_7 - .L_6)
.L_6:
        /*0004*/ 	.word	0x00000082


	//----- nvinfo : EIATTR_KPARAM_INFO
	.align		4
.L_7:
        /*0008*/ 	.byte	0x04, 0x17
        /*000a*/ 	.short	(.L_9 - .L_8)
.L_8:
        /*000c*/ 	.word	0x00000000
        /*0010*/ 	.short	0x000d
        /*0012*/ 	.short	0x0048
        /*0014*/ 	.byte	0x00, 0xf4, 0x21, 0x00


	//----- nvinfo : EIATTR_KPARAM_INFO
	.align		4
.L_9:
        /*0018*/ 	.byte	0x04, 0x17
        /*001a*/ 	.short	(.L_11 - .L_10)
.L_10:
        /*001c*/ 	.word	0x00000000
        /*0020*/ 	.short	0x000c
        /*0022*/ 	.short	0x0040
        /*0024*/ 	.byte	0x00, 0xf4, 0x21, 0x00


	//----- nvinfo : EIATTR_KPARAM_INFO
	.align		4
.L_11:
        /*0028*/ 	.byte	0x04, 0x17
        /*002a*/ 	.short	(.L_13 - .L_12)
.L_12:
        /*002c*/ 	.word	0x00000000
        /*0030*/ 	.short	0x000b
        /*0032*/ 	.short	0x0038
        /*0034*/ 	.byte	0x00, 0xf0, 0x11, 0x00


	//----- nvinfo : EIATTR_KPARAM_INFO
	.align		4
.L_13:
        /*0038*/ 	.byte	0x04, 0x17
        /*003a*/ 	.short	(.L_15 - .L_14)
.L_14:
        /*003c*/ 	.word	0x00000000
        /*0040*/ 	.short	0x000a
        /*0042*/ 	.short	0x0034
        /*0044*/ 	.byte	0x00, 0xf0, 0x11, 0x00


	//----- nvinfo : EIATTR_KPARAM_INFO
	.align		4
.L_15:
        /*0048*/ 	.byte	0x04, 0x17
        /*004a*/ 	.short	(.L_17 - .L_16)
.L_16:
        /*004c*/ 	.word	0x00000000
        /*0050*/ 	.short	0x0009
        /*0052*/ 	.short	0x0030
        /*0054*/ 	.byte	0x00, 0xf0, 0x11, 0x00


	//----- nvinfo : EIATTR_KPARAM_INFO
	.align		4
.L_17:
        /*0058*/ 	.byte	0x04, 0x17
        /*005a*/ 	.short	(.L_19 - .L_18)
.L_18:
        /*005c*/ 	.word	0x00000000
        /*0060*/ 	.short	0x0008
        /*0062*/ 	.short	0x002c
        /*0064*/ 	.byte	0x00, 0xf0, 0x11, 0x00


	//----- nvinfo : EIATTR_KPARAM_INFO
	.align		4
.L_19:
        /*0068*/ 	.byte	0x04, 0x17
        /*006a*/ 	.short	(.L_21 - .L_20)
.L_20:
        /*006c*/ 	.word	0x00000000
        /*0070*/ 	.short	0x0007
        /*0072*/ 	.short	0x0028
        /*0074*/ 	.byte	0x00, 0xf0, 0x11, 0x00


	//----- nvinfo : EIATTR_KPARAM_INFO
	.align		4
.L_21:
        /*0078*/ 	.byte	0x04, 0x17
        /*007a*/ 	.short	(.L_23 - .L_22)
.L_22:
        /*007c*/ 	.word	0x00000000
        /*0080*/ 	.short	0x0006
        /*0082*/ 	.short	0x0024
        /*0084*/ 	.byte	0x00, 0xf0, 0x11, 0x00


	//----- nvinfo : EIATTR_KPARAM_INFO
	.align		4
.L_23:
        /*0088*/ 	.byte	0x04, 0x17
        /*008a*/ 	.short	(.L_25 - .L_24)
.L_24:
        /*008c*/ 	.word	0x00000000
        /*0090*/ 	.short	0x0005
        /*0092*/ 	.short	0x0020
        /*0094*/ 	.byte	0x00, 0xf0, 0x11, 0x00


	//----- nvinfo : EIATTR_KPARAM_INFO
	.align		4
.L_25:
        /*0098*/ 	.byte	0x04, 0x17
        /*009a*/ 	.short	(.L_27 - .L_26)
.L_26:
        /*009c*/ 	.word	0x00000000
        /*00a0*/ 	.short	0x0004
        /*00a2*/ 	.short	0x001c
        /*00a4*/ 	.byte	0x00, 0xf0, 0x11, 0x00


	//----- nvinfo : EIATTR_KPARAM_INFO
	.align		4
.L_27:
        /*00a8*/ 	.byte	0x04, 0x17
        /*00aa*/ 	.short	(.L_29 - .L_28)
.L_28:
        /*00ac*/ 	.word	0x00000000
        /*00b0*/ 	.short	0x0003
        /*00b2*/ 	.short	0x0018
        /*00b4*/ 	.byte	0x00, 0xf0, 0x11, 0x00


	//----- nvinfo : EIATTR_KPARAM_INFO
	.align		4
.L_29:
        /*00b8*/ 	.byte	0x04, 0x17
        /*00ba*/ 	.short	(.L_31 - .L_30)
.L_30:
        /*00bc*/ 	.word	0x00000000
        /*00c0*/ 	.short	0x0002
        /*00c2*/ 	.short	0x0010
        /*00c4*/ 	.byte	0x00, 0xf4, 0x21, 0x00


	//----- nvinfo : EIATTR_KPARAM_INFO
	.align		4
.L_31:
        /*00c8*/ 	.byte	0x04, 0x17
        /*00ca*/ 	.short	(.L_33 - .L_32)
.L_32:
        /*00cc*/ 	.word	0x00000000
        /*00d0*/ 	.short	0x0001
        /*00d2*/ 	.short	0x0008
        /*00d4*/ 	.byte	0x00, 0xf4, 0x21, 0x00


	//----- nvinfo : EIATTR_KPARAM_INFO
	.align		4
.L_33:
        /*00d8*/ 	.byte	0x04, 0x17
        /*00da*/ 	.short	(.L_35 - .L_34)
.L_34:
        /*00dc*/ 	.word	0x00000000
        /*00e0*/ 	.short	0x0000
        /*00e2*/ 	.short	0x0000
        /*00e4*/ 	.byte	0x00, 0xf4, 0x21, 0x00


	//----- nvinfo : EIATTR_SPARSE_MMA_MASK
	.align		4
.L_35:
        /*00e8*/ 	.byte	0x03, 0x50
        /*00ea*/ 	.short	0x0000


	//----- nvinfo : EIATTR_MAXREG_COUNT
	.align		4
        /*00ec*/ 	.byte	0x03, 0x1b
        /*00ee*/ 	.short	0x00ff


	//----- nvinfo : EIATTR_NUM_BARRIERS
	.align		4
        /*00f0*/ 	.byte	0x02, 0x4c
        /*00f2*/ 	.byte	0x01
	.zero		1


	//----- nvinfo : EIATTR_ANNOTATIONS
	.align		4
        /*00f4*/ 	.byte	0x04, 0x55
        /*00f6*/ 	.short	(.L_37 - .L_36)


	//   ....[0]....
.L_36:
        /*00f8*/ 	.word	0x00000001
        /*00fc*/ 	.byte	0xb0, 0x00, 0x00, 0x00, 0x01, 0x00, 0x00, 0x00, 0xb0, 0x08, 0x00, 0x00, 0x01, 0x00, 0x00, 0x00
        /* <DEDUP_REMOVED lines=22> */
        /*026c*/ 	.byte	0xd0, 0xb5, 0x00, 0x00


	//----- nvinfo : EIATTR_MERCURY_ISA_VERSION
	.align		4
.L_37:
        /*0270*/ 	.byte	0x03, 0x5f
        /*0272*/ 	.short	0x0101


	//----- nvinfo : EIATTR_EXIT_INSTR_OFFSETS
	.align		4
        /*0274*/ 	.byte	0x04, 0x1c
        /*0276*/ 	.short	(.L_39 - .L_38)


	//   ....[0]....
.L_38:
        /*0278*/ 	.word	0x0000fe80


	//   ....[1]....
        /*027c*/ 	.word	0x0000fea0


	//----- nvinfo : EIATTR_REQNTID
	.align		4
.L_39:
        /*0280*/ 	.byte	0x04, 0x10
        /*0282*/ 	.short	(.L_41 - .L_40)
.L_40:
        /*0284*/ 	.word	0x00000080
        /*0288*/ 	.word	0x00000001
        /*028c*/ 	.word	0x00000001


	//----- nvinfo : EIATTR_CBANK_PARAM_SIZE
	.align		4
.L_41:
        /*0290*/ 	.byte	0x03, 0x19
        /*0292*/ 	.short	0x0050


	//----- nvinfo : EIATTR_PARAM_CBANK
	.align		4
        /*0294*/ 	.byte	0x04, 0x0a
        /*0296*/ 	.short	(.L_43 - .L_42)
	.align		4
.L_42:
        /*0298*/ 	.word	index@(.nv.constant0.matmul_kernel)
        /*029c*/ 	.short	0x0210
        /*029e*/ 	.short	0x0050


	//----- nvinfo : EIATTR_SW_WAR
	.align		4
.L_43:
        /*02a0*/ 	.byte	0x04, 0x36
        /*02a2*/ 	.short	(.L_45 - .L_44)
.L_44:
        /*02a4*/ 	.word	0x00000008
.L_45:


//--------------------- .nv.callgraph             --------------------------
	.section	.nv.callgraph,"",@"SHT_CUDA_CALLGRAPH"
	.align	4
	.sectionentsize	8
	.align		4
        /*0000*/ 	.word	0x00000000
	.align		4
        /*0004*/ 	.word	0xffffffff
	.align		4
        /*0008*/ 	.word	0x00000000
	.align		4
        /*000c*/ 	.word	0xfffffffe
	.align		4
        /*0010*/ 	.word	0x00000000
	.align		4
        /*0014*/ 	.word	0xfffffffd
	.align		4
        /*0018*/ 	.word	0x00000000
	.align		4
        /*001c*/ 	.word	0xfffffffc


//--------------------- .text.matmul_kernel       --------------------------
	.section	.text.matmul_kernel,"ax",@progbits
	.align	128
        .global         matmul_kernel
        .type           matmul_kernel,@function
        .size           matmul_kernel,(.L_x_3 - matmul_kernel)
        .other          matmul_kernel,@"STO_CUDA_ENTRY STV_DEFAULT"
matmul_kernel:
.text.matmul_kernel:
[----:B------:R-:W1:Y:S08]  /*0000*/  LDC R1, c[0x0][0x28] ;  /* 0x00000a00ff017b82 */ /* 0x000e700000000800 */
[----:B------:R-:W2:Y:S01]  /*0010*/  LDC.64 R2, c[0x0][0x228] ;  /* 0x00008a00ff027b82 */ /* 0x000ea20000000a00 */
[----:B-1----:R-:W-:Y:S01]  /*0020*/  VIADD R1, R1, 0xffffffa8 ;  /* 0xffffffa801017836 */ /* 0x002fe20000000000 */
[----:B------:R-:W1:Y:S01]  /*0030*/  S2R R5, SR_CTAID.X ;  /* 0x0000000000057919 */ /* 0x000e620000002500 */
[----:B------:R-:W-:Y:S01]  /*0040*/  ULDC.64 UR4, c[0x0][0x218] ;  /* 0x0000860000047ab9 */ /* 0x000fe20000000a00 */
[----:B------:R-:W-:Y:S01]  /*0050*/  ULDC UR6, c[0x0][0x240] ;  /* 0x0000900000067ab9 */ /* 0x000fe20000000800 */
[----:B------:R-:W-:Y:S01]  /*0060*/  ULDC.64 UR16, c[0x0][0x208] ;  /* 0x0000820000107ab9 */ /* 0x000fe20000000a00 */
[----:B------:R-:W3:Y:S02]  /*0070*/  S2R R153, SR_TID.X ;  /* 0x0000000000997919 */ /* 0x000ee40000002100 */
[----:B------:R-:W4:Y:S08]  /*0080*/  S2UR UR12, SR_CgaCtaId ;  /* 0x00000000000c79c3 */ /* 0x000f300000008800 */
[----:B------:R-:W5:Y:S01]  /*0090*/  LDC R176, c[0x0][0x230] ;  /* 0x00008c00ffb07b82 */ /* 0x000f620000000800 */
[----:B--2---:R-:W-:Y:S01]  /*00a0*/  IMAD.MOV.U32 R155, RZ, RZ, R3 ;  /* 0x000000ffff9b7224 */ /* 0x004fe200078e0003 */
[----:B------:R2:W-:Y:S01]  /*00b0*/  STL.64 [R1+0x50], R2 ;  /* 0x0000500201007387 */ /* 0x0005e20000100a00 */
[----:B------:R-:W-:-:S05]  /*00c0*/  IMAD.MOV.U32 R152, RZ, RZ, R2 ;  /* 0x000000ffff987224 */ /* 0x000fca00078e0002 */
[----:B------:R-:W5:Y:S01]  /*00d0*/  LDC R180, c[0x0][0x230] ;  /* 0x00008c00ffb47b82 */ /* 0x000f620000000800 */
[----:B------:R-:W-:Y:S01]  /*00e0*/  VIADD R0, R155, 0x7f ;  /* 0x0000007f9b007836 */ /* 0x000fe20000000000 */
[----:B-1----:R-:W-:-:S06]  /*00f0*/  IABS R8, R5 ;  /* 0x0000000500087213 */ /* 0x002fcc0000000000 */
[----:B------:R-:W1:Y:S01]  /*0100*/  LDC R178, c[0x0][0x230] ;  /* 0x00008c00ffb27b82 */ /* 0x000e620000000800 */
[----:B--2---:R-:W-:Y:S02]  /*0110*/  SHF.R.S32.HI R3, RZ, 0x1f, R0 ;  /* 0x0000001fff037819 */ /* 0x004fe40000011400 */
[----:B---3--:R-:W-:Y:S02]  /*0120*/  LOP3.LUT R184, R153, 0x1f, RZ, 0xc0, !PT ;  /* 0x0000001f99b87812 */ /* 0x008fe400078ec0ff */
[----:B------:R-:W-:-:S03]  /*0130*/  LEA.HI R3, R3, R0, RZ, 0x7 ;  /* 0x0000000003037211 */ /* 0x000fc600078f38ff */
[----:B------:R-:W2:Y:S01]  /*0140*/  LDC R182, c[0x0][0x230] ;  /* 0x00008c00ffb67b82 */ /* 0x000ea20000000800 */
[----:B------:R-:W-:-:S05]  /*0150*/  SHF.R.S32.HI R3, RZ, 0x7, R3 ;  /* 0x00000007ff037819 */ /* 0x000fca0000011403 */
[----:B------:R-:W-:-:S05]  /*0160*/  IMAD.SHL.U32 R4, R3, 0x8, RZ ;  /* 0x0000000803047824 */ /* 0x000fca00078e00ff */
[-C--:B------:R-:W-:Y:S02]  /*0170*/  IABS R7, R4.reuse ;  /* 0x0000000400077213 */ /* 0x080fe40000000000 */
[----:B------:R-:W-:Y:S02]  /*0180*/  IABS R10, R4 ;  /* 0x00000004000a7213 */ /* 0x000fe40000000000 */
[----:B------:R-:W3:Y:S08]  /*0190*/  I2F.RP R0, R7 ;  /* 0x0000000700007306 */ /* 0x000ef00000209400 */
[----:B---3--:R-:W3:Y:S02]  /*01a0*/  MUFU.RCP R0, R0 ;  /* 0x0000000000007308 */ /* 0x008ee40000001000 */
[----:B---3--:R-:W-:-:S02]  /*01b0*/  VIADD R2, R0, 0xffffffe ;  /* 0x0ffffffe00027836 */ /* 0x008fc40000000000 */
[----:B------:R-:W-:-:S04]  /*01c0*/  IMAD.MOV R0, RZ, RZ, -R10 ;  /* 0x000000ffff007224 */ /* 0x000fc800078e0a0a */
[----:B------:R3:W4:Y:S02]  /*01d0*/  F2I.FTZ.U32.TRUNC.NTZ R3, R2 ;  /* 0x0000000200037305 */ /* 0x000724000021f000 */
[----:B---3--:R-:W-:Y:S02]  /*01e0*/  IMAD.MOV.U32 R2, RZ, RZ, RZ ;  /* 0x000000ffff027224 */ /* 0x008fe400078e00ff */
[----:B----4-:R-:W-:-:S04]  /*01f0*/  IMAD.MOV R6, RZ, RZ, -R3 ;  /* 0x000000ffff067224 */ /* 0x010fc800078e0a03 */
[----:B------:R-:W-:Y:S02]  /*0200*/  IMAD R9, R6, R7, RZ ;  /* 0x0000000706097224 */ /* 0x000fe400078e02ff */
[----:B------:R-:W-:Y:S02]  /*0210*/  IMAD.MOV.U32 R6, RZ, RZ, R8 ;  /* 0x000000ffff067224 */ /* 0x000fe400078e0008 */
[----:B------:R-:W-:-:S06]  /*0220*/  IMAD.HI.U32 R3, R3, R9, R2 ;  /* 0x0000000903037227 */ /* 0x000fcc00078e0002 */
[----:B------:R-:W-:-:S04]  /*0230*/  IMAD.HI.U32 R3, R3, R6, RZ ;  /* 0x0000000603037227 */ /* 0x000fc800078e00ff */
[----:B------:R-:W-:-:S05]  /*0240*/  IMAD R0, R3, R0, R6 ;  /* 0x0000000003007224 */ /* 0x000fca00078e0206 */
[----:B------:R-:W-:-:S13]  /*0250*/  ISETP.GT.U32.AND P1, PT, R7, R0, PT ;  /* 0x000000000700720c */ /* 0x000fda0003f24070 */
[----:B------:R-:W-:Y:S02]  /*0260*/  @!P1 IMAD.IADD R0, R0, 0x1, -R7 ;  /* 0x0000000100009824 */ /* 0x000fe400078e0a07 */
[----:B------:R-:W-:Y:S01]  /*0270*/  @!P1 VIADD R3, R3, 0x1 ;  /* 0x0000000103039836 */ /* 0x000fe20000000000 */
[----:B------:R-:W-:Y:S02]  /*0280*/  ISETP.NE.AND P1, PT, R4, RZ, PT ;  /* 0x000000ff0400720c */ /* 0x000fe40003f25270 */
[----:B------:R-:W-:Y:S02]  /*0290*/  ISETP.GE.U32.AND P0, PT, R0, R7, PT ;  /* 0x000000070000720c */ /* 0x000fe40003f06070 */
[----:B------:R-:W-:-:S04]  /*02a0*/  LOP3.LUT R0, R5, R4, RZ, 0x3c, !PT ;  /* 0x0000000405007212 */ /* 0x000fc800078e3cff */
[----:B------:R-:W-:Y:S01]  /*02b0*/  ISETP.GE.AND P2, PT, R0, RZ, PT ;  /* 0x000000ff0000720c */ /* 0x000fe20003f46270 */
[----:B------:R-:W-:-:S06]  /*02c0*/  VIADD R0, R152, 0x7f ;  /* 0x0000007f98007836 */ /* 0x000fcc0000000000 */
[----:B------:R-:W-:-:S04]  /*02d0*/  @P0 VIADD R3, R3, 0x1 ;  /* 0x0000000103030836 */ /* 0x000fc80000000000 */
[----:B------:R-:W-:Y:S01]  /*02e0*/  IMAD.MOV.U32 R2, RZ, RZ, R3 ;  /* 0x000000ffff027224 */ /* 0x000fe200078e0003 */
[----:B------:R-:W-:-:S03]  /*02f0*/  SHF.R.S32.HI R3, RZ, 0x1f, R0 ;  /* 0x0000001fff037819 */ /* 0x000fc60000011400 */
[----:B------:R-:W-:Y:S01]  /*0300*/  @!P2 IMAD.MOV R2, RZ, RZ, -R2 ;  /* 0x000000ffff02a224 */ /* 0x000fe200078e0a02 */
[----:B------:R-:W-:Y:S02]  /*0310*/  @!P1 LOP3.LUT R2, RZ, R4, RZ, 0x33, !PT ;  /* 0x00000004ff029212 */ /* 0x000fe400078e33ff */
[----:B------:R-:W-:-:S03]  /*0320*/  LEA.HI R3, R3, R0, RZ, 0x7 ;  /* 0x0000000003037211 */ /* 0x000fc600078f38ff */
[----:B------:R-:W-:Y:S02]  /*0330*/  IMAD.SHL.U32 R14, R2, 0x8, RZ ;  /* 0x00000008020e7824 */ /* 0x000fe400078e00ff */
[----:B------:R-:W-:-:S03]  /*0340*/  IMAD.MOV R2, RZ, RZ, -R2 ;  /* 0x000000ffff027224 */ /* 0x000fc600078e0a02 */
[----:B------:R-:W-:Y:S01]  /*0350*/  LEA.HI.SX32 R3, R3, -R14, 0x19 ;  /* 0x8000000e03037211 */ /* 0x000fe200078fcaff */
[----:B------:R-:W-:Y:S01]  /*0360*/  IMAD R16, R4, R2, R5 ;  /* 0x0000000204107224 */ /* 0x000fe200078e0205 */
[----:B------:R-:W-:Y:S01]  /*0370*/  IABS R4, R155 ;  /* 0x0000009b00047213 */ /* 0x000fe20000000000 */
[----:B------:R-:W-:Y:S01]  /*0380*/  IMAD.MOV.U32 R2, RZ, RZ, RZ ;  /* 0x000000ffff027224 */ /* 0x000fe200078e00ff */
[----:B------:R-:W-:-:S04]  /*0390*/  VIMNMX R13, R3, 0x8, PT ;  /* 0x00000008030d7848 */ /* 0x000fc80003fe0100 */
[-C--:B------:R-:W-:Y:S02]  /*03a0*/  IABS R9, R13.reuse ;  /* 0x0000000d00097213 */ /* 0x080fe40000000000 */
[----:B------:R-:W-:Y:S02]  /*03b0*/  IABS R7, R13 ;  /* 0x0000000d00077213 */ /* 0x000fe40000000000 */
[----:B------:R-:W3:Y:S08]  /*03c0*/  I2F.RP R0, R9 ;  /* 0x0000000900007306 */ /* 0x000ef00000209400 */
[----:B---3--:R-:W3:Y:S02]  /*03d0*/  MUFU.RCP R0, R0 ;  /* 0x0000000000007308 */ /* 0x008ee40000001000 */
[----:B---3--:R-:W-:-:S02]  /*03e0*/  VIADD R3, R0, 0xffffffe ;  /* 0x0ffffffe00037836 */ /* 0x008fc40000000000 */
[----:B------:R-:W-:-:S04]  /*03f0*/  IMAD.MOV R0, RZ, RZ, -R7 ;  /* 0x000000ffff007224 */ /* 0x000fc800078e0a07 */
[----:B------:R-:W3:Y:S08]  /*0400*/  I2F.RP R7, R4 ;  /* 0x0000000400077306 */ /* 0x000ef00000209400 */
[----:B------:R-:W4:Y:S08]  /*0410*/  F2I.FTZ.U32.TRUNC.NTZ R3, R3 ;  /* 0x0000000300037305 */ /* 0x000f30000021f000 */
[----:B---3--:R-:W3:Y:S01]  /*0420*/  MUFU.RCP R7, R7 ;  /* 0x0000000700077308 */ /* 0x008ee20000001000 */
[----:B----4-:R-:W-:-:S04]  /*0430*/  IMAD.MOV R6, RZ, RZ, -R3 ;  /* 0x000000ffff067224 */ /* 0x010fc800078e0a03 */
[----:B------:R-:W-:Y:S01]  /*0440*/  IMAD R5, R6, R9, RZ ;  /* 0x0000000906057224 */ /* 0x000fe200078e02ff */
[----:B------:R-:W-:-:S03]  /*0450*/  IABS R6, R16 ;  /* 0x0000001000067213 */ /* 0x000fc60000000000 */
[----:B------:R-:W-:Y:S01]  /*0460*/  IMAD.HI.U32 R2, R3, R5, R2 ;  /* 0x0000000503027227 */ /* 0x000fe200078e0002 */
[----:B------:R-:W-:-:S03]  /*0470*/  IABS R5, R152 ;  /* 0x0000009800057213 */ /* 0x000fc60000000000 */
[----:B------:R-:W-:Y:S02]  /*0480*/  IMAD.MOV.U32 R3, RZ, RZ, R6 ;  /* 0x000000ffff037224 */ /* 0x000fe400078e0006 */
[----:B------:R-:W4:Y:S02]  /*0490*/  I2F.RP R6, R5 ;  /* 0x0000000500067306 */ /* 0x000f240000209400 */
[----:B------:R-:W-:-:S04]  /*04a0*/  IMAD.HI.U32 R2, R2, R3, RZ ;  /* 0x0000000302027227 */ /* 0x000fc800078e00ff */
[----:B------:R-:W-:Y:S02]  /*04b0*/  IMAD R0, R2, R0, R3 ;  /* 0x0000000002007224 */ /* 0x000fe400078e0203 */
[----:B---3--:R-:W-:-:S03]  /*04c0*/  VIADD R3, R7, 0xffffffe ;  /* 0x0ffffffe07037836 */ /* 0x008fc60000000000 */
[----:B------:R-:W-:-:S03]  /*04d0*/  ISETP.GT.U32.AND P1, PT, R9, R0, PT ;  /* 0x000000000900720c */ /* 0x000fc60003f24070 */
[----:B------:R-:W3:Y:S08]  /*04e0*/  F2I.FTZ.U32.TRUNC.NTZ R3, R3 ;  /* 0x0000000300037305 */ /* 0x000ef0000021f000 */
[----:B----4-:R-:W4:Y:S02]  /*04f0*/  MUFU.RCP R6, R6 ;  /* 0x0000000600067308 */ /* 0x010f240000001000 */
[----:B------:R-:W-:-:S02]  /*0500*/  @!P1 IMAD.IADD R0, R0, 0x1, -R9 ;  /* 0x0000000100009824 */ /* 0x000fc400078e0a09 */
[----:B------:R-:W-:Y:S01]  /*0510*/  @!P1 VIADD R2, R2, 0x1 ;  /* 0x0000000102029836 */ /* 0x000fe20000000000 */
[----:B------:R-:W-:Y:S02]  /*0520*/  ISETP.NE.AND P1, PT, R13, RZ, PT ;  /* 0x000000ff0d00720c */ /* 0x000fe40003f25270 */
[----:B------:R-:W-:Y:S01]  /*0530*/  ISETP.GE.U32.AND P0, PT, R0, R9, PT ;  /* 0x000000090000720c */ /* 0x000fe20003f06070 */
[----:B---3--:R-:W-:Y:S01]  /*0540*/  IMAD.MOV R11, RZ, RZ, -R3 ;  /* 0x000000ffff0b7224 */ /* 0x008fe200078e0a03 */
[----:B------:R-:W-:Y:S02]  /*0550*/  LOP3.LUT R0, R16, R13, RZ, 0x3c, !PT ;  /* 0x0000000d10007212 */ /* 0x000fe400078e3cff */
[----:B------:R-:W-:Y:S01]  /*0560*/  SHF.R.U32.HI R9, RZ, 0x5, R153 ;  /* 0x00000005ff097819 */ /* 0x000fe20000011699 */
[----:B------:R-:W-:Y:S01]  /*0570*/  IMAD R11, R11, R4, RZ ;  /* 0x000000040b0b7224 */ /* 0x000fe200078e02ff */
[----:B------:R-:W-:Y:S02]  /*0580*/  ISETP.GE.AND P2, PT, R0, RZ, PT ;  /* 0x000000ff0000720c */ /* 0x000fe40003f46270 */
[----:B------:R-:W-:Y:S01]  /*0590*/  SGXT.U32 R9, R9, 0x2 ;  /* 0x000000020909781a */ /* 0x000fe20000000000 */
[----:B----4-:R-:W-:Y:S01]  /*05a0*/  VIADD R7, R6, 0xffffffe ;  /* 0x0ffffffe06077836 */ /* 0x010fe20000000000 */
[----:B------:R-:W-:-:S03]  /*05b0*/  LOP3.LUT R6, R153, 0x60, RZ, 0xc0, !PT ;  /* 0x0000006099067812 */ /* 0x000fc600078ec0ff */
[----:B------:R-:W-:Y:S02]  /*05c0*/  @P0 VIADD R2, R2, 0x1 ;  /* 0x0000000102020836 */ /* 0x000fe40000000000 */
[----:B------:R-:W3:Y:S02]  /*05d0*/  F2I.FTZ.U32.TRUNC.NTZ R7, R7 ;  /* 0x0000000700077305 */ /* 0x000ee4000021f000 */
[----:B------:R-:W-:Y:S02]  /*05e0*/  IMAD.MOV.U32 R12, RZ, RZ, R2 ;  /* 0x000000ffff0c7224 */ /* 0x000fe400078e0002 */
[----:B------:R-:W-:Y:S02]  /*05f0*/  IMAD.MOV.U32 R2, RZ, RZ, RZ ;  /* 0x000000ffff027224 */ /* 0x000fe400078e00ff */
[----:B------:R-:W-:Y:S01]  /*0600*/  @!P2 IMAD.MOV R12, RZ, RZ, -R12 ;  /* 0x000000ffff0ca224 */ /* 0x000fe200078e0a0c */
[----:B------:R-:W-:Y:S01]  /*0610*/  @!P1 LOP3.LUT R12, RZ, R13, RZ, 0x33, !PT ;  /* 0x0000000dff0c9212 */ /* 0x000fe200078e33ff */
[----:B------:R-:W-:Y:S01]  /*0620*/  IMAD.HI.U32 R10, R3, R11, R2 ;  /* 0x0000000b030a7227 */ /* 0x000fe200078e0002 */
[----:B------:R-:W-:-:S03]  /*0630*/  SHF.R.U32.HI R3, RZ, 0x1, R6 ;  /* 0x00000001ff037819 */ /* 0x000fc60000011606 */
[----:B------:R-:W-:Y:S02]  /*0640*/  IMAD.SHL.U32 R0, R12, 0x80, RZ ;  /* 0x000000800c007824 */ /* 0x000fe400078e00ff */
[----:B------:R-:W-:Y:S02]  /*0650*/  IMAD.MOV R6, RZ, RZ, -R12 ;  /* 0x000000ffff067224 */ /* 0x000fe400078e0a0c */
[----:B---3--:R-:W-:Y:S01]  /*0660*/  IMAD.MOV R20, RZ, RZ, -R7 ;  /* 0x000000ffff147224 */ /* 0x008fe200078e0a07 */
[----:B------:R-:W-:Y:S02]  /*0670*/  LOP3.LUT R8, R0, R9, RZ, 0xfc, !PT ;  /* 0x0000000900087212 */ /* 0x000fe400078efcff */
[----:B------:R-:W-:Y:S02]  /*0680*/  LOP3.LUT R9, R153, 0x7f, RZ, 0xc0, !PT ;  /* 0x0000007f99097812 */ /* 0x000fe400078ec0ff */
[----:B------:R-:W-:Y:S02]  /*0690*/  LOP3.LUT R18, R8, 0x7c, RZ, 0xfc, !PT ;  /* 0x0000007c08127812 */ /* 0x000fe400078efcff */
[----:B------:R-:W-:Y:S01]  /*06a0*/  IABS R15, R8 ;  /* 0x00000008000f7213 */ /* 0x000fe20000000000 */
[----:B------:R-:W-:Y:S01]  /*06b0*/  IMAD.SHL.U32 R2, R9, 0x4, RZ ;  /* 0x0000000409027824 */ /* 0x000fe200078e00ff */
[----:B------:R-:W-:-:S02]  /*06c0*/  IABS R21, R18 ;  /* 0x0000001200157213 */ /* 0x000fc40000000000 */
[----:B------:R-:W-:Y:S01]  /*06d0*/  ISETP.GE.AND P6, PT, R18, RZ, PT ;  /* 0x000000ff1200720c */ /* 0x000fe20003fc6270 */
[----:B------:R-:W-:Y:S01]  /*06e0*/  IMAD.HI.U32 R11, R10, R15, RZ ;  /* 0x0000000f0a0b7227 */ /* 0x000fe200078e00ff */
[----:B------:R-:W-:Y:S02]  /*06f0*/  LOP3.LUT R2, R2, R3, RZ, 0x3c, !PT ;  /* 0x0000000302027212 */ /* 0x000fe400078e3cff */
[----:B------:R-:W-:Y:S01]  /*0700*/  LOP3.LUT R18, R8, 0x18, RZ, 0xfc, !PT ;  /* 0x0000001808127812 */ /* 0x000fe200078efcff */
[----:B------:R-:W-:Y:S01]  /*0710*/  IMAD.HI.U32 R12, R10, R21, RZ ;  /* 0x000000150a0c7227 */ /* 0x000fe200078e00ff */
[C---:B------:R-:W-:Y:S02]  /*0720*/  LOP3.LUT R22, R8.reuse, 0x28, RZ, 0xfc, !PT ;  /* 0x0000002808167812 */ /* 0x040fe400078efcff */
[C---:B------:R-:W-:Y:S01]  /*0730*/  LOP3.LUT R26, R8.reuse, 0x64, RZ, 0xfc, !PT ;  /* 0x00000064081a7812 */ /* 0x040fe200078efcff */
[----:B------:R-:W-:Y:S01]  /*0740*/  IMAD.MOV R12, RZ, RZ, -R12 ;  /* 0x000000ffff0c7224 */ /* 0x000fe200078e0a0c */
[----:B------:R-:W-:Y:S01]  /*0750*/  IABS R31, R22 ;  /* 0x00000016001f7213 */ /* 0x000fe20000000000 */
[----:B------:R-:W-:Y:S01]  /*0760*/  IMAD R3, R13, R6, R16 ;  /* 0x000000060d037224 */ /* 0x000fe200078e0210 */
[----:B------:R-:W-:Y:S01]  /*0770*/  LOP3.LUT R16, R8, 0x10, RZ, 0xfc, !PT ;  /* 0x0000001008107812 */ /* 0x000fe200078efcff */
[----:B------:R-:W-:Y:S01]  /*0780*/  IMAD R13, R20, R5, RZ ;  /* 0x00000005140d7224 */ /* 0x000fe200078e02ff */
[----:B------:R-:W-:Y:S01]  /*0790*/  LOP3.LUT R20, R8, 0x20, RZ, 0xfc, !PT ;  /* 0x0000002008147812 */ /* 0x000fe200078efcff */
[----:B------:R-:W-:Y:S01]  /*07a0*/  IMAD.MOV.U32 R6, RZ, RZ, RZ ;  /* 0x000000ffff067224 */ /* 0x000fe200078e00ff */
[----:B------:R-:W-:Y:S01]  /*07b0*/  IABS R19, R16 ;  /* 0x0000001000137213 */ /* 0x000fe20000000000 */
[----:B------:R-:W-:Y:S01]  /*07c0*/  IMAD.MOV R11, RZ, RZ, -R11 ;  /* 0x000000ffff0b7224 */ /* 0x000fe200078e0a0b */
[----:B------:R-:W-:Y:S01]  /*07d0*/  IABS R27, R20 ;  /* 0x00000014001b7213 */ /* 0x000fe20000000000 */
[----:B------:R-:W-:Y:S01]  /*07e0*/  IMAD R21, R4, R12, R21 ;  /* 0x0000000c04157224 */ /* 0x000fe200078e0215 */
[C---:B------:R-:W-:Y:S01]  /*07f0*/  LOP3.LUT R12, R8.reuse, 0xc, RZ, 0xfc, !PT ;  /* 0x0000000c080c7812 */ /* 0x040fe200078efcff */
[----:B------:R-:W-:Y:S01]  /*0800*/  IMAD.HI.U32 R7, R7, R13, R6 ;  /* 0x0000000d07077227 */ /* 0x000fe200078e0006 */
[----:B------:R-:W-:-:S02]  /*0810*/  LOP3.LUT R13, R8, 0x4, RZ, 0xfc, !PT ;  /* 0x00000004080d7812 */ /* 0x000fc400078efcff */
[----:B------:R-:W-:Y:S01]  /*0820*/  ISETP.GT.U32.AND P1, PT, R4, R21, PT ;  /* 0x000000150400720c */ /* 0x000fe20003f24070 */
[----:B------:R-:W-:Y:S01]  /*0830*/  IMAD.IADD R6, R14, 0x1, R3 ;  /* 0x000000010e067824 */ /* 0x000fe200078e0203 */
[----:B------:R-:W-:Y:S01]  /*0840*/  ISETP.GE.AND P4, PT, R13, RZ, PT ;  /* 0x000000ff0d00720c */ /* 0x000fe20003f86270 */
[----:B------:R-:W-:Y:S01]  /*0850*/  IMAD R3, R4, R11, R15 ;  /* 0x0000000b04037224 */ /* 0x000fe200078e020f */
[----:B------:R-:W-:Y:S01]  /*0860*/  IABS R13, R13 ;  /* 0x0000000d000d7213 */ /* 0x000fe20000000000 */
[----:B------:R-:W-:Y:S01]  /*0870*/  IMAD R154, R6, 0x80, R9 ;  /* 0x00000080069a7824 */ /* 0x000fe200078e0209 */
[----:B------:R-:W-:Y:S02]  /*0880*/  LOP3.LUT R11, R8, 0x8, RZ, 0xfc, !PT ;  /* 0x00000008080b7812 */ /* 0x000fe400078efcff */
[----:B------:R-:W-:Y:S02]  /*0890*/  ISETP.GT.U32.AND P5, PT, R4, R3, PT ;  /* 0x000000030400720c */ /* 0x000fe40003fa4070 */
[----:B------:R-:W-:Y:S01]  /*08a0*/  ISETP.GE.AND P0, PT, R11, RZ, PT ;  /* 0x000000ff0b00720c */ /* 0x000fe20003f06270 */
[----:B------:R3:W-:Y:S01]  /*08b0*/  STL [R1+0x4c], R154 ;  /* 0x00004c9a01007387 */ /* 0x0007e20000100800 */
[----:B------:R-:W-:Y:S01]  /*08c0*/  IABS R15, R11 ;  /* 0x0000000b000f7213 */ /* 0x000fe20000000000 */
[----:B------:R-:W-:Y:S01]  /*08d0*/  @!P1 IMAD.IADD R21, R21, 0x1, -R4 ;  /* 0x0000000115159824 */ /* 0x000fe200078e0a04 */
[----:B------:R-:W-:Y:S01]  /*08e0*/  IABS R17, R12 ;  /* 0x0000000c00117213 */ /* 0x000fe20000000000 */
[----:B------:R-:W-:Y:S01]  /*08f0*/  IMAD.HI.U32 R11, R10, R13, RZ ;  /* 0x0000000d0a0b7227 */ /* 0x000fe200078e00ff */
[----:B------:R-:W-:-:S02]  /*0900*/  ISETP.GE.AND P2, PT, R12, RZ, PT ;  /* 0x000000ff0c00720c */ /* 0x000fc40003f46270 */
[----:B------:R-:W-:Y:S01]  /*0910*/  ISETP.GT.U32.AND P1, PT, R4, R21, PT ;  /* 0x000000150400720c */ /* 0x000fe20003f24070 */
[----:B------:R-:W-:Y:S01]  /*0920*/  IMAD.MOV R14, RZ, RZ, -R11 ;  /* 0x000000ffff0e7224 */ /* 0x000fe200078e0a0b */
[----:B------:R-:W-:Y:S01]  /*0930*/  LOP3.LUT R6, R8, 0x48, RZ, 0xfc, !PT ;  /* 0x0000004808067812 */ /* 0x000fe200078efcff */
[----:B------:R-:W-:Y:S01]  /*0940*/  @!P5 IMAD.IADD R3, R3, 0x1, -R4 ;  /* 0x000000010303d824 */ /* 0x000fe200078e0a04 */
[----:B------:R-:W-:Y:S01]  /*0950*/  IABS R61, R26 ;  /* 0x0000001a003d7213 */ /* 0x000fe20000000000 */
[----:B------:R-:W-:Y:S01]  /*0960*/  IMAD.HI.U32 R11, R10, R15, RZ ;  /* 0x0000000f0a0b7227 */ /* 0x000fe200078e00ff */
[----:B------:R-:W-:Y:S02]  /*0970*/  IABS R47, R6 ;  /* 0x00000006002f7213 */ /* 0x000fe40000000000 */
[C---:B------:R-:W-:Y:S01]  /*0980*/  ISETP.GT.U32.AND P5, PT, R4.reuse, R3, PT ;  /* 0x000000030400720c */ /* 0x040fe20003fa4070 */
[----:B------:R-:W-:Y:S01]  /*0990*/  IMAD R13, R4, R14, R13 ;  /* 0x0000000e040d7224 */ /* 0x000fe200078e020d */
[----:B------:R-:W-:Y:S01]  /*09a0*/  LOP3.LUT R24, R8, 0x60, RZ, 0xfc, !PT ;  /* 0x0000006008187812 */ /* 0x000fe200078efcff */
[----:B------:R-:W-:Y:S01]  /*09b0*/  IMAD.HI.U32 R12, R10, R17, RZ ;  /* 0x000000110a0c7227 */ /* 0x000fe200078e00ff */
[----:B------:R-:W-:-:S02]  /*09c0*/  LOP3.LUT R28, R8, 0x68, RZ, 0xfc, !PT ;  /* 0x00000068081c7812 */ /* 0x000fc400078efcff */
[----:B------:R-:W-:Y:S01]  /*09d0*/  ISETP.GT.U32.AND P3, PT, R4, R13, PT ;  /* 0x0000000d0400720c */ /* 0x000fe20003f64070 */
[----:B------:R-:W-:Y:S01]  /*09e0*/  IMAD.MOV R14, RZ, RZ, -R11 ;  /* 0x000000ffff0e7224 */ /* 0x000fe200078e0a0b */
[----:B------:R-:W-:Y:S01]  /*09f0*/  IABS R59, R24 ;  /* 0x00000018003b7213 */ /* 0x000fe20000000000 */
[----:B------:R-:W-:Y:S01]  /*0a00*/  IMAD.MOV R12, RZ, RZ, -R12 ;  /* 0x000000ffff0c7224 */ /* 0x000fe200078e0a0c */
[----:B------:R-:W-:Y:S01]  /*0a10*/  LOP3.LUT R30, R8, 0x6c, RZ, 0xfc, !PT ;  /* 0x0000006c081e7812 */ /* 0x000fe200078efcff */
[----:B------:R-:W-:Y:S01]  /*0a20*/  IMAD R15, R4, R14, R15 ;  /* 0x0000000e040f7224 */ /* 0x000fe200078e020f */
[C---:B------:R-:W-:Y:S01]  /*0a30*/  LOP3.LUT R14, R8.reuse, 0x14, RZ, 0xfc, !PT ;  /* 0x00000014080e7812 */ /* 0x040fe200078efcff */
[--C-:B------:R-:W-:Y:S01]  /*0a40*/  @!P1 IMAD.IADD R21, R21, 0x1, -R4.reuse ;  /* 0x0000000115159824 */ /* 0x100fe200078e0a04 */
[----:B------:R-:W-:Y:S01]  /*0a50*/  ISETP.GE.AND P1, PT, R8, RZ, PT ;  /* 0x000000ff0800720c */ /* 0x000fe20003f26270 */
[C---:B------:R-:W-:Y:S01]  /*0a60*/  IMAD R17, R4.reuse, R12, R17 ;  /* 0x0000000c04117224 */ /* 0x040fe200078e0211 */
[----:B------:R-:W-:Y:S01]  /*0a70*/  IABS R23, R14 ;  /* 0x0000000e00177213 */ /* 0x000fe20000000000 */
[----:B------:R-:W-:Y:S01]  /*0a80*/  @!P5 IMAD.IADD R3, R3, 0x1, -R4 ;  /* 0x000000010303d824 */ /* 0x000fe200078e0a04 */
[----:B------:R-:W-:Y:S01]  /*0a90*/  ISETP.GT.U32.AND P5, PT, R4, R15, PT ;  /* 0x0000000f0400720c */ /* 0x000fe20003fa4070 */
[----:B------:R-:W-:Y:S01]  /*0aa0*/  IMAD.MOV.U32 R73, RZ, RZ, R21 ;  /* 0x000000ffff497224 */ /* 0x000fe200078e0015 */
[----:B------:R-:W-:Y:S01]  /*0ab0*/  IABS R63, R28 ;  /* 0x0000001c003f7213 */ /* 0x000fe20000000000 */
[----:B------:R-:W-:Y:S01]  /*0ac0*/  IMAD.HI.U32 R11, R10, R19, RZ ;  /* 0x000000130a0b7227 */ /* 0x000fe200078e00ff */
[----:B------:R-:W-:-:S02]  /*0ad0*/  IABS R65, R30 ;  /* 0x0000001e00417213 */ /* 0x000fc40000000000 */
[----:B------:R-:W-:Y:S01]  /*0ae0*/  LOP3.LUT R32, R8, 0x74, RZ, 0xfc, !PT ;  /* 0x0000007408207812 */ /* 0x000fe200078efcff */
[----:B------:R-:W-:Y:S01]  /*0af0*/  @!P6 IMAD.MOV R73, RZ, RZ, -R73 ;  /* 0x000000ffff49e224 */ /* 0x000fe200078e0a49 */
[----:B------:R-:W-:Y:S01]  /*0b00*/  ISETP.GT.U32.AND P6, PT, R4, R17, PT ;  /* 0x000000110400720c */ /* 0x000fe20003fc4070 */
[----:B------:R-:W-:Y:S01]  /*0b10*/  IMAD.MOV R11, RZ, RZ, -R11 ;  /* 0x000000ffff0b7224 */ /* 0x000fe200078e0a0b */
[----:B------:R-:W-:Y:S01]  /*0b20*/  IABS R69, R32 ;  /* 0x0000002000457213 */ /* 0x000fe20000000000 */
[--C-:B------:R-:W-:Y:S01]  /*0b30*/  @!P3 IMAD.IADD R13, R13, 0x1, -R4.reuse ;  /* 0x000000010d0db824 */ /* 0x100fe200078e0a04 */
[----:B------:R-:W-:Y:S01]  /*0b40*/  LOP3.LUT R174, R2, 0x40, RZ, 0x3c, !PT ;  /* 0x0000004002ae7812 */ /* 0x000fe200078e3cff */
[C---:B------:R-:W-:Y:S01]  /*0b50*/  IMAD R19, R4.reuse, R11, R19 ;  /* 0x0000000b04137224 */ /* 0x040fe200078e0213 */
[----:B------:R-:W-:Y:S01]  /*0b60*/  IABS R11, R18 ;  /* 0x00000012000b7213 */ /* 0x000fe20000000000 */
[----:B------:R-:W-:Y:S01]  /*0b70*/  @!P5 IMAD.IADD R15, R15, 0x1, -R4 ;  /* 0x000000010f0fd824 */ /* 0x000fe200078e0a04 */
[----:B------:R-:W-:-:S02]  /*0b80*/  ISETP.GT.U32.AND P3, PT, R4, R13, PT ;  /* 0x0000000d0400720c */ /* 0x000fc40003f64070 */
[----:B------:R-:W-:Y:S01]  /*0b90*/  ISETP.GE.AND P5, PT, R14, RZ, PT ;  /* 0x000000ff0e00720c */ /* 0x000fe20003fa6270 */
[----:B------:R-:W-:Y:S02]  /*0ba0*/  IMAD.MOV.U32 R21, RZ, RZ, R11 ;  /* 0x000000ffff157224 */ /* 0x000fe400078e000b */
[----:B------:R-:W-:Y:S01]  /*0bb0*/  @!P6 IMAD.IADD R17, R17, 0x1, -R4 ;  /* 0x000000011111e824 */ /* 0x000fe200078e0a04 */
[----:B------:R-:W-:Y:S01]  /*0bc0*/  ISETP.GT.U32.AND P6, PT, R4, R15, PT ;  /* 0x0000000f0400720c */ /* 0x000fe20003fc4070 */
[----:B------:R-:W-:Y:S02]  /*0bd0*/  IMAD.MOV.U32 R11, RZ, RZ, R3 ;  /* 0x000000ffff0b7224 */ /* 0x000fe400078e0003 */
[----:B------:R-:W-:-:S04]  /*0be0*/  IMAD.HI.U32 R3, R10, R23, RZ ;  /* 0x000000170a037227 */ /* 0x000fc800078e00ff */
[----:B------:R-:W-:Y:S02]  /*0bf0*/  IMAD.MOV R3, RZ, RZ, -R3 ;  /* 0x000000ffff037224 */ /* 0x000fe400078e0a03 */
[--C-:B------:R-:W-:Y:S01]  /*0c00*/  @!P3 IMAD.IADD R13, R13, 0x1, -R4.reuse ;  /* 0x000000010d0db824 */ /* 0x100fe200078e0a04 */
[C---:B------:R-:W-:Y:S01]  /*0c10*/  ISETP.GT.U32.AND P3, PT, R4.reuse, R19, PT ;  /* 0x000000130400720c */ /* 0x040fe20003f64070 */
[----:B------:R-:W-:Y:S02]  /*0c20*/  IMAD R3, R4, R3, R23 ;  /* 0x0000000304037224 */ /* 0x000fe400078e0217 */
[----:B------:R-:W-:Y:S01]  /*0c30*/  @!P1 IMAD.MOV R11, RZ, RZ, -R11 ;  /* 0x000000ffff0b9224 */ /* 0x000fe200078e0a0b */
[----:B------:R-:W-:Y:S01]  /*0c40*/  ISETP.GE.AND P1, PT, R16, RZ, PT ;  /* 0x000000ff1000720c */ /* 0x000fe20003f26270 */
[----:B------:R-:W-:Y:S01]  /*0c50*/  @!P6 IMAD.IADD R15, R15, 0x1, -R4 ;  /* 0x000000010f0fe824 */ /* 0x000fe200078e0a04 */
[----:B------:R-:W-:Y:S01]  /*0c60*/  ISETP.GT.U32.AND P6, PT, R4, R3, PT ;  /* 0x000000030400720c */ /* 0x000fe20003fc4070 */
[----:B------:R-:W-:Y:S01]  /*0c70*/  IMAD.HI.U32 R12, R10, R21, RZ ;  /* 0x000000150a0c7227 */ /* 0x000fe200078e00ff */
[----:B------:R-:W-:-:S03]  /*0c80*/  LOP3.LUT R16, R8, 0x1c, RZ, 0xfc, !PT ;  /* 0x0000001c08107812 */ /* 0x000fc600078efcff */
[----:B------:R-:W-:Y:S01]  /*0c90*/  IMAD.MOV R12, RZ, RZ, -R12 ;  /* 0x000000ffff0c7224 */ /* 0x000fe200078e0a0c */
[----:B------:R-:W-:Y:S01]  /*0ca0*/  IABS R25, R16 ;  /* 0x0000001000197213 */ /* 0x000fe20000000000 */
[----:B------:R-:W-:Y:S01]  /*0cb0*/  @!P4 IMAD.MOV R13, RZ, RZ, -R13 ;  /* 0x000000ffff0dc224 */ /* 0x000fe200078e0a0d */
[C---:B------:R-:W-:Y:S01]  /*0cc0*/  ISETP.GT.U32.AND P4, PT, R4.reuse, R17, PT ;  /* 0x000000110400720c */ /* 0x040fe20003f84070 */
[--C-:B------:R-:W-:Y:S02]  /*0cd0*/  @!P3 IMAD.IADD R19, R19, 0x1, -R4.reuse ;  /* 0x000000011313b824 */ /* 0x100fe400078e0a04 */
[----:B------:R-:W-:Y:S01]  /*0ce0*/  IMAD R23, R4, R12, R21 ;  /* 0x0000000c04177224 */ /* 0x000fe200078e0215 */
[----:B------:R-:W-:Y:S01]  /*0cf0*/  LOP3.LUT R21, R8, 0x24, RZ, 0xfc, !PT ;  /* 0x0000002408157812 */ /* 0x000fe200078efcff */
[----:B------:R-:W-:Y:S01]  /*0d00*/  IMAD.HI.U32 R12, R10, R25, RZ ;  /* 0x000000190a0c7227 */ /* 0x000fe200078e00ff */
[----:B------:R-:W-:Y:S02]  /*0d10*/  ISETP.GT.U32.AND P3, PT, R4, R19, PT ;  /* 0x000000130400720c */ /* 0x000fe40003f64070 */
[----:B------:R-:W-:Y:S01]  /*0d20*/  IABS R29, R21 ;  /* 0x00000015001d7213 */ /* 0x000fe20000000000 */
[----:B------:R-:W-:-:S02]  /*0d30*/  @!P6 IMAD.IADD R3, R3, 0x1, -R4 ;  /* 0x000000010303e824 */ /* 0x000fc400078e0a04 */
[----:B------:R-:W-:Y:S02]  /*0d40*/  IMAD.MOV R14, RZ, RZ, -R12 ;  /* 0x000000ffff0e7224 */ /* 0x000fe400078e0a0c */
[----:B------:R-:W-:-:S04]  /*0d50*/  IMAD.HI.U32 R12, R10, R27, RZ ;  /* 0x0000001b0a0c7227 */ /* 0x000fc800078e00ff */
[----:B------:R-:W-:Y:S01]  /*0d60*/  @!P0 IMAD.MOV R15, RZ, RZ, -R15 ;  /* 0x000000ffff0f8224 */ /* 0x000fe200078e0a0f */
[C---:B------:R-:W-:Y:S01]  /*0d70*/  ISETP.GT.U32.AND P0, PT, R4.reuse, R3, PT ;  /* 0x000000030400720c */ /* 0x040fe20003f04070 */
[----:B------:R-:W-:Y:S02]  /*0d80*/  IMAD R25, R4, R14, R25 ;  /* 0x0000000e04197224 */ /* 0x000fe400078e0219 */
[----:B------:R-:W-:-:S03]  /*0d90*/  IMAD.HI.U32 R14, R10, R29, RZ ;  /* 0x0000001d0a0e7227 */ /* 0x000fc600078e00ff */
[C---:B------:R-:W-:Y:S01]  /*0da0*/  ISETP.GT.U32.AND P6, PT, R4.reuse, R25, PT ;  /* 0x000000190400720c */ /* 0x040fe20003fc4070 */
[----:B------:R-:W-:Y:S01]  /*0db0*/  @!P4 IMAD.IADD R17, R17, 0x1, -R4 ;  /* 0x000000011111c824 */ /* 0x000fe200078e0a04 */
[----:B------:R-:W-:Y:S01]  /*0dc0*/  ISETP.GT.U32.AND P4, PT, R4, R23, PT ;  /* 0x000000170400720c */ /* 0x000fe20003f84070 */
[----:B------:R-:W-:Y:S02]  /*0dd0*/  IMAD.MOV R12, RZ, RZ, -R12 ;  /* 0x000000ffff0c7224 */ /* 0x000fe400078e0a0c */
[----:B------:R-:W-:Y:S02]  /*0de0*/  IMAD.MOV R14, RZ, RZ, -R14 ;  /* 0x000000ffff0e7224 */ /* 0x000fe400078e0a0e */
[----:B------:R-:W-:Y:S01]  /*0df0*/  @!P3 IMAD.IADD R19, R19, 0x1, -R4 ;  /* 0x000000011313b824 */ /* 0x000fe200078e0a04 */
[----:B------:R-:W-:Y:S01]  /*0e00*/  ISETP.GE.AND P3, PT, R18, RZ, PT ;  /* 0x000000ff1200720c */ /* 0x000fe20003f66270 */
[----:B------:R-:W-:Y:S01]  /*0e10*/  IMAD R27, R4, R12, R27 ;  /* 0x0000000c041b7224 */ /* 0x000fe200078e021b */
[----:B------:R-:W-:Y:S01]  /*0e20*/  LOP3.LUT R18, R8, 0x30, RZ, 0xfc, !PT ;  /* 0x0000003008127812 */ /* 0x000fe200078efcff */
[----:B------:R-:W-:-:S02]  /*0e30*/  IMAD R29, R4, R14, R29 ;  /* 0x0000000e041d7224 */ /* 0x000fc400078e021d */
[----:B------:R-:W-:Y:S01]  /*0e40*/  @!P1 IMAD.MOV R19, RZ, RZ, -R19 ;  /* 0x000000ffff139224 */ /* 0x000fe200078e0a13 */
[C---:B------:R-:W-:Y:S01]  /*0e50*/  ISETP.GT.U32.AND P1, PT, R4.reuse, R27, PT ;  /* 0x0000001b0400720c */ /* 0x040fe20003f24070 */
[--C-:B------:R-:W-:Y:S01]  /*0e60*/  @!P0 IMAD.IADD R3, R3, 0x1, -R4.reuse ;  /* 0x0000000103038824 */ /* 0x100fe200078e0a04 */
[----:B------:R-:W-:Y:S01]  /*0e70*/  ISETP.GT.U32.AND P0, PT, R4, R29, PT ;  /* 0x0000001d0400720c */ /* 0x000fe20003f04070 */
[--C-:B------:R-:W-:Y:S01]  /*0e80*/  @!P4 IMAD.IADD R23, R23, 0x1, -R4.reuse ;  /* 0x000000011717c824 */ /* 0x100fe200078e0a04 */
[----:B------:R-:W-:Y:S01]  /*0e90*/  ISETP.GE.AND P4, PT, R16, RZ, PT ;  /* 0x000000ff1000720c */ /* 0x000fe20003f86270 */
[----:B------:R-:W-:Y:S01]  /*0ea0*/  IMAD.HI.U32 R12, R10, R31, RZ ;  /* 0x0000001f0a0c7227 */ /* 0x000fe200078e00ff */
[----:B------:R-:W-:Y:S02]  /*0eb0*/  LOP3.LUT R16, R8, 0x2c, RZ, 0xfc, !PT ;  /* 0x0000002c08107812 */ /* 0x000fe400078efcff */
[----:B------:R-:W-:Y:S01]  /*0ec0*/  IABS R35, R18 ;  /* 0x0000001200237213 */ /* 0x000fe20000000000 */
[----:B------:R-:W-:Y:S01]  /*0ed0*/  @!P6 IMAD.IADD R25, R25, 0x1, -R4 ;  /* 0x000000011919e824 */ /* 0x000fe200078e0a04 */
[----:B------:R-:W-:Y:S01]  /*0ee0*/  IABS R33, R16 ;  /* 0x0000001000217213 */ /* 0x000fe20000000000 */
[----:B------:R-:W-:Y:S01]  /*0ef0*/  @!P2 IMAD.MOV R17, RZ, RZ, -R17 ;  /* 0x000000ffff11a224 */ /* 0x000fe200078e0a11 */
[C---:B------:R-:W-:Y:S01]  /*0f00*/  ISETP.GT.U32.AND P6, PT, R4.reuse, R23, PT ;  /* 0x000000170400720c */ /* 0x040fe20003fc4070 */
[----:B------:R-:W-:Y:S01]  /*0f10*/  IMAD.MOV R12, RZ, RZ, -R12 ;  /* 0x000000ffff0c7224 */ /* 0x000fe200078e0a0c */
[C---:B------:R-:W-:Y:S01]  /*0f20*/  ISETP.GT.U32.AND P2, PT, R4.reuse, R25, PT ;  /* 0x000000190400720c */ /* 0x040fe20003f44070 */
[----:B------:R-:W-:Y:S01]  /*0f30*/  @!P1 IMAD.IADD R27, R27, 0x1, -R4 ;  /* 0x000000011b1b9824 */ /* 0x000fe200078e0a04 */
[----:B------:R-:W-:Y:S01]  /*0f40*/  ISETP.GE.AND P1, PT, R21, RZ, PT ;  /* 0x000000ff1500720c */ /* 0x000fe20003f26270 */
[----:B------:R-:W-:-:S02]  /*0f50*/  IMAD R31, R4, R12, R31 ;  /* 0x0000000c041f7224 */ /* 0x000fc400078e021f */
[----:B------:R-:W-:Y:S01]  /*0f60*/  @!P0 IMAD.IADD R29, R29, 0x1, -R4 ;  /* 0x000000011d1d8824 */ /* 0x000fe200078e0a04 */
[----:B------:R-:W-:Y:S01]  /*0f70*/  ISETP.GT.U32.AND P0, PT, R4, R27, PT ;  /* 0x0000001b0400720c */ /* 0x000fe20003f04070 */
[----:B------:R-:W-:Y:S02]  /*0f80*/  IMAD.MOV.U32 R21, RZ, RZ, R3 ;  /* 0x000000ffff157224 */ /* 0x000fe400078e0003 */
[----:B------:R-:W-:-:S04]  /*0f90*/  IMAD.HI.U32 R12, R10, R33, RZ ;  /* 0x000000210a0c7227 */ /* 0x000fc800078e00ff */
[----:B------:R-:W-:Y:S01]  /*0fa0*/  @!P5 IMAD.MOV R21, RZ, RZ, -R21 ;  /* 0x000000ffff15d224 */ /* 0x000fe200078e0a15 */
[----:B------:R-:W-:Y:S01]  /*0fb0*/  ISETP.GT.U32.AND P5, PT, R4, R29, PT ;  /* 0x0000001d0400720c */ /* 0x000fe20003fa4070 */
[----:B------:R-:W-:Y:S02]  /*0fc0*/  IMAD.MOV R14, RZ, RZ, -R12 ;  /* 0x000000ffff0e7224 */ /* 0x000fe400078e0a0c */
[----:B------:R-:W-:-:S04]  /*0fd0*/  IMAD.HI.U32 R12, R10, R35, RZ ;  /* 0x000000230a0c7227 */ /* 0x000fc800078e00ff */
[----:B------:R-:W-:Y:S01]  /*0fe0*/  @!P2 IMAD.IADD R25, R25, 0x1, -R4 ;  /* 0x000000011919a824 */ /* 0x000fe200078e0a04 */
[----:B------:R-:W-:Y:S01]  /*0ff0*/  ISETP.GE.AND P2, PT, R20, RZ, PT ;  /* 0x000000ff1400720c */ /* 0x000fe20003f46270 */
[----:B------:R-:W-:Y:S01]  /*1000*/  IMAD R33, R4, R14, R33 ;  /* 0x0000000e04217224 */ /* 0x000fe200078e0221 */
[C---:B------:R-:W-:Y:S01]  /*1010*/  LOP3.LUT R20, R8.reuse, 0x34, RZ, 0xfc, !PT ;  /* 0x0000003408147812 */ /* 0x040fe200078efcff */
[----:B------:R-:W-:Y:S01]  /*1020*/  IMAD.MOV R12, RZ, RZ, -R12 ;  /* 0x000000ffff0c7224 */ /* 0x000fe200078e0a0c */
[----:B------:R-:W-:Y:S01]  /*1030*/  LOP3.LUT R14, R8, 0x38, RZ, 0xfc, !PT ;  /* 0x00000038080e7812 */ /* 0x000fe200078efcff */
[----:B------:R-:W-:Y:S01]  /*1040*/  @!P4 IMAD.MOV R25, RZ, RZ, -R25 ;  /* 0x000000ffff19c224 */ /* 0x000fe200078e0a19 */
[C---:B------:R-:W-:Y:S01]  /*1050*/  ISETP.GT.U32.AND P4, PT, R4.reuse, R33, PT ;  /* 0x000000210400720c */ /* 0x040fe20003f84070 */
[C---:B------:R-:W-:Y:S01]  /*1060*/  IMAD R3, R4.reuse, R12, R35 ;  /* 0x0000000c04037224 */ /* 0x040fe200078e0223 */
[----:B------:R-:W-:Y:S01]  /*1070*/  IABS R37, R20 ;  /* 0x0000001400257213 */ /* 0x000fe20000000000 */
[--C-:B------:R-:W-:Y:S01]  /*1080*/  @!P5 IMAD.IADD R29, R29, 0x1, -R4.reuse ;  /* 0x000000011d1dd824 */ /* 0x100fe200078e0a04 */
[----:B------:R-:W-:Y:S01]  /*1090*/  IABS R39, R14 ;  /* 0x0000000e00277213 */ /* 0x000fe20000000000 */
[----:B------:R-:W-:Y:S01]  /*10a0*/  @!P6 IMAD.IADD R23, R23, 0x1, -R4 ;  /* 0x000000011717e824 */ /* 0x000fe200078e0a04 */
[----:B------:R-:W-:Y:S01]  /*10b0*/  ISETP.GT.U32.AND P5, PT, R4, R3, PT ;  /* 0x000000030400720c */ /* 0x000fe20003fa4070 */
[----:B------:R-:W-:Y:S01]  /*10c0*/  IMAD.HI.U32 R12, R10, R37, RZ ;  /* 0x000000250a0c7227 */ /* 0x000fe200078e00ff */
[----:B------:R-:W-:-:S03]  /*10d0*/  ISETP.GT.U32.AND P6, PT, R4, R31, PT ;  /* 0x0000001f0400720c */ /* 0x000fc60003fc4070 */
[----:B------:R-:W-:Y:S02]  /*10e0*/  IMAD.MOV R12, RZ, RZ, -R12 ;  /* 0x000000ffff0c7224 */ /* 0x000fe400078e0a0c */
[----:B------:R-:W-:Y:S01]  /*10f0*/  @!P4 IMAD.IADD R33, R33, 0x1, -R4 ;  /* 0x000000012121c824 */ /* 0x000fe200078e0a04 */
[----:B------:R-:W-:Y:S01]  /*1100*/  ISETP.GE.AND P4, PT, R20, RZ, PT ;  /* 0x000000ff1400720c */ /* 0x000fe20003f86270 */
[----:B------:R-:W-:Y:S01]  /*1110*/  IMAD R37, R4, R12, R37 ;  /* 0x0000000c04257224 */ /* 0x000fe200078e0225 */
[----:B------:R-:W-:Y:S01]  /*1120*/  LOP3.LUT R20, R8, 0x44, RZ, 0xfc, !PT ;  /* 0x0000004408147812 */ /* 0x000fe200078efcff */
[----:B------:R-:W-:-:S03]  /*1130*/  IMAD.HI.U32 R12, R10, R39, RZ ;  /* 0x000000270a0c7227 */ /* 0x000fc600078e00ff */
[----:B------:R-:W-:Y:S01]  /*1140*/  IABS R45, R20 ;  /* 0x00000014002d7213 */ /* 0x000fe20000000000 */
[--C-:B------:R-:W-:Y:S01]  /*1150*/  @!P5 IMAD.IADD R3, R3, 0x1, -R4.reuse ;  /* 0x000000010303d824 */ /* 0x100fe200078e0a04 */
[C---:B------:R-:W-:Y:S01]  /*1160*/  ISETP.GT.U32.AND P5, PT, R4.reuse, R33, PT ;  /* 0x000000210400720c */ /* 0x040fe20003fa4070 */
[----:B------:R-:W-:Y:S02]  /*1170*/  @!P6 IMAD.IADD R31, R31, 0x1, -R4 ;  /* 0x000000011f1fe824 */ /* 0x000fe400078e0a04 */
[----:B------:R-:W-:Y:S02]  /*1180*/  IMAD.MOV R12, RZ, RZ, -R12 ;  /* 0x000000ffff0c7224 */ /* 0x000fe400078e0a0c */
[--C-:B------:R-:W-:Y:S01]  /*1190*/  @!P0 IMAD.IADD R27, R27, 0x1, -R4.reuse ;  /* 0x000000011b1b8824 */ /* 0x100fe200078e0a04 */
[C---:B------:R-:W-:Y:S01]  /*11a0*/  ISETP.GT.U32.AND P6, PT, R4.reuse, R31, PT ;  /* 0x0000001f0400720c */ /* 0x040fe20003fc4070 */
[----:B------:R-:W-:Y:S01]  /*11b0*/  IMAD R39, R4, R12, R39 ;  /* 0x0000000c04277224 */ /* 0x000fe200078e0227 */
[----:B------:R-:W-:Y:S01]  /*11c0*/  ISETP.GE.AND P0, PT, R16, RZ, PT ;  /* 0x000000ff1000720c */ /* 0x000fe20003f06270 */
[----:B------:R-:W-:Y:S01]  /*11d0*/  @!P3 IMAD.MOV R23, RZ, RZ, -R23 ;  /* 0x000000ffff17b224 */ /* 0x000fe200078e0a17 */
[----:B------:R-:W-:Y:S01]  /*11e0*/  LOP3.LUT R16, R8, 0x3c, RZ, 0xfc, !PT ;  /* 0x0000003c08107812 */ /* 0x000fe200078efcff */
[----:B------:R-:W-:Y:S01]  /*11f0*/  @!P2 IMAD.MOV R27, RZ, RZ, -R27 ;  /* 0x000000ffff1ba224 */ /* 0x000fe200078e0a1b */
[----:B------:R-:W-:Y:S01]  /*1200*/  ISETP.GE.AND P3, PT, R22, RZ, PT ;  /* 0x000000ff1600720c */ /* 0x000fe20003f66270 */
[----:B------:R-:W-:Y:S01]  /*1210*/  @!P5 IMAD.IADD R33, R33, 0x1, -R4 ;  /* 0x000000012121d824 */ /* 0x000fe200078e0a04 */
[----:B------:R-:W-:Y:S01]  /*1220*/  ISETP.GT.U32.AND P5, PT, R4, R39, PT ;  /* 0x000000270400720c */ /* 0x000fe20003fa4070 */
[----:B------:R-:W-:Y:S01]  /*1230*/  @!P1 IMAD.MOV R29, RZ, RZ, -R29 ;  /* 0x000000ffff1d9224 */ /* 0x000fe200078e0a1d */
[----:B------:R-:W-:-:S02]  /*1240*/  IABS R41, R16 ;  /* 0x0000001000297213 */ /* 0x000fc40000000000 */
[----:B------:R-:W-:Y:S01]  /*1250*/  ISETP.GT.U32.AND P2, PT, R4, R3, PT ;  /* 0x000000030400720c */ /* 0x000fe20003f44070 */
[----:B------:R-:W-:Y:S01]  /*1260*/  @!P6 IMAD.IADD R31, R31, 0x1, -R4 ;  /* 0x000000011f1fe824 */ /* 0x000fe200078e0a04 */
[----:B------:R-:W-:Y:S01]  /*1270*/  ISETP.GE.AND P6, PT, R18, RZ, PT ;  /* 0x000000ff1200720c */ /* 0x000fe20003fc6270 */
[----:B------:R-:W-:Y:S01]  /*1280*/  IMAD.HI.U32 R12, R10, R41, RZ ;  /* 0x000000290a0c7227 */ /* 0x000fe200078e00ff */
[----:B------:R-:W-:Y:S02]  /*1290*/  LOP3.LUT R18, R8, 0x40, RZ, 0xfc, !PT ;  /* 0x0000004008127812 */ /* 0x000fe400078efcff */
[----:B------:R-:W-:Y:S01]  /*12a0*/  ISETP.GE.AND P1, PT, R14, RZ, PT ;  /* 0x000000ff0e00720c */ /* 0x000fe20003f26270 */
[----:B------:R-:W-:Y:S01]  /*12b0*/  IMAD.MOV R12, RZ, RZ, -R12 ;  /* 0x000000ffff0c7224 */ /* 0x000fe200078e0a0c */
[----:B------:R-:W-:Y:S01]  /*12c0*/  IABS R43, R18 ;  /* 0x00000012002b7213 */ /* 0x000fe20000000000 */
[----:B------:R-:W-:Y:S01]  /*12d0*/  @!P5 IMAD.IADD R39, R39, 0x1, -R4 ;  /* 0x000000012727d824 */ /* 0x000fe200078e0a04 */
[----:B------:R-:W-:Y:S01]  /*12e0*/  LOP3.LUT R22, R8, 0x58, RZ, 0xfc, !PT ;  /* 0x0000005808167812 */ /* 0x000fe200078efcff */
[----:B------:R-:W-:-:S02]  /*12f0*/  IMAD R41, R4, R12, R41 ;  /* 0x0000000c04297224 */ /* 0x000fc400078e0229 */
[----:B------:R-:W-:Y:S01]  /*1300*/  IMAD.HI.U32 R12, R10, R43, RZ ;  /* 0x0000002b0a0c7227 */ /* 0x000fe200078e00ff */
[C---:B------:R-:W-:Y:S02]  /*1310*/  ISETP.GT.U32.AND P5, PT, R4.reuse, R39, PT ;  /* 0x000000270400720c */ /* 0x040fe40003fa4070 */
[----:B------:R-:W-:Y:S01]  /*1320*/  IABS R55, R22 ;  /* 0x0000001600377213 */ /* 0x000fe20000000000 */
[----:B------:R-:W-:Y:S02]  /*1330*/  IMAD.MOV R12, RZ, RZ, -R12 ;  /* 0x000000ffff0c7224 */ /* 0x000fe400078e0a0c */
[----:B------:R-:W-:Y:S01]  /*1340*/  @!P3 IMAD.MOV R31, RZ, RZ, -R31 ;  /* 0x000000ffff1fb224 */ /* 0x000fe200078e0a1f */
[C---:B------:R-:W-:Y:S01]  /*1350*/  ISETP.GT.U32.AND P3, PT, R4.reuse, R37, PT ;  /* 0x000000250400720c */ /* 0x040fe20003f64070 */
[----:B------:R-:W-:Y:S01]  /*1360*/  IMAD R43, R4, R12, R43 ;  /* 0x0000000c042b7224 */ /* 0x000fe200078e022b */
[----:B------:R-:W-:Y:S01]  /*1370*/  LOP3.LUT R12, R8, 0x4c, RZ, 0xfc, !PT ;  /* 0x0000004c080c7812 */ /* 0x000fe200078efcff */
[--C-:B------:R-:W-:Y:S01]  /*1380*/  @!P2 IMAD.IADD R3, R3, 0x1, -R4.reuse ;  /* 0x000000010303a824 */ /* 0x100fe200078e0a04 */
[----:B------:R-:W-:Y:S01]  /*1390*/  ISETP.GE.AND P2, PT, R16, RZ, PT ;  /* 0x000000ff1000720c */ /* 0x000fe20003f46270 */
[----:B------:R-:W-:Y:S01]  /*13a0*/  IMAD.SHL.U32 R16, R153, 0x10, RZ ;  /* 0x0000001099107824 */ /* 0x000fe200078e00ff */
[----:B------:R-:W-:Y:S01]  /*13b0*/  IABS R49, R12 ;  /* 0x0000000c00317213 */ /* 0x000fe20000000000 */
[----:B------:R-:W-:Y:S01]  /*13c0*/  @!P5 IMAD.IADD R39, R39, 0x1, -R4 ;  /* 0x000000012727d824 */ /* 0x000fe200078e0a04 */
[----:B------:R-:W-:Y:S01]  /*13d0*/  ISETP.GT.U32.AND P5, PT, R4, R43, PT ;  /* 0x0000002b0400720c */ /* 0x000fe20003fa4070 */
[----:B------:R-:W-:Y:S01]  /*13e0*/  IMAD.HI.U32 R14, R10, R45, RZ ;  /* 0x0000002d0a0e7227 */ /* 0x000fe200078e00ff */
[----:B------:R-:W-:-:S03]  /*13f0*/  LOP3.LUT R16, R16, 0x70, RZ, 0xc0, !PT ;  /* 0x0000007010107812 */ /* 0x000fc600078ec0ff */
[----:B------:R-:W-:Y:S02]  /*1400*/  IMAD.MOV R14, RZ, RZ, -R14 ;  /* 0x000000ffff0e7224 */ /* 0x000fe400078e0a0e */
[----:B------:R-:W-:Y:S02]  /*1410*/  IMAD.MOV.U32 R35, RZ, RZ, R3 ;  /* 0x000000ffff237224 */ /* 0x000fe400078e0003 */
[----:B------:R-:W-:Y:S02]  /*1420*/  IMAD R3, R9, 0x80, R16 ;  /* 0x0000008009037824 */ /* 0x000fe400078e0210 */
[--C-:B------:R-:W-:Y:S02]  /*1430*/  @!P3 IMAD.IADD R37, R37, 0x1, -R4.reuse ;  /* 0x000000012525b824 */ /* 0x100fe400078e0a04 */
[----:B------:R-:W-:Y:S02]  /*1440*/  @!P5 IMAD.IADD R43, R43, 0x1, -R4 ;  /* 0x000000012b2bd824 */ /* 0x000fe400078e0a04 */
[C---:B------:R-:W-:Y:S01]  /*1450*/  IMAD R9, R4.reuse, R14, R45 ;  /* 0x0000000e04097224 */ /* 0x040fe200078e022d */
[C---:B------:R-:W-:Y:S01]  /*1460*/  ISETP.GT.U32.AND P3, PT, R4.reuse, R37, PT ;  /* 0x000000250400720c */ /* 0x040fe20003f64070 */
[----:B------:R-:W-:Y:S01]  /*1470*/  @!P0 IMAD.MOV R33, RZ, RZ, -R33 ;  /* 0x000000ffff218224 */ /* 0x000fe200078e0a21 */
[C---:B------:R-:W-:Y:S01]  /*1480*/  ISETP.GT.U32.AND P5, PT, R4.reuse, R43, PT ;  /* 0x0000002b0400720c */ /* 0x040fe20003fa4070 */
[----:B------:R-:W-:Y:S01]  /*1490*/  @!P1 IMAD.MOV R39, RZ, RZ, -R39 ;  /* 0x000000ffff279224 */ /* 0x000fe200078e0a27 */
[----:B------:R-:W-:Y:S01]  /*14a0*/  ISETP.GT.U32.AND P0, PT, R4, R41, PT ;  /* 0x000000290400720c */ /* 0x000fe20003f04070 */
[----:B------:R-:W-:Y:S01]  /*14b0*/  @!P6 IMAD.MOV R35, RZ, RZ, -R35 ;  /* 0x000000ffff23e224 */ /* 0x000fe200078e0a23 */
[----:B------:R-:W-:Y:S01]  /*14c0*/  ISETP.GE.AND P1, PT, R12, RZ, PT ;  /* 0x000000ff0c00720c */ /* 0x000fe20003f26270 */
[----:B------:R-:W-:Y:S01]  /*14d0*/  IMAD.HI.U32 R12, R10, R49, RZ ;  /* 0x000000310a0c7227 */ /* 0x000fe200078e00ff */
[----:B------:R-:W-:-:S02]  /*14e0*/  LOP3.LUT R14, R8, 0x50, RZ, 0xfc, !PT ;  /* 0x00000050080e7812 */ /* 0x000fc400078efcff */
[----:B------:R-:W-:Y:S01]  /*14f0*/  ISETP.GE.AND P6, PT, R18, RZ, PT ;  /* 0x000000ff1200720c */ /* 0x000fe20003fc6270 */
[----:B------:R-:W-:Y:S01]  /*1500*/  IMAD.MOV R12, RZ, RZ, -R12 ;  /* 0x000000ffff0c7224 */ /* 0x000fe200078e0a0c */
[----:B------:R-:W-:Y:S01]  /*1510*/  IABS R51, R14 ;  /* 0x0000000e00337213 */ /* 0x000fe20000000000 */
[--C-:B------:R-:W-:Y:S01]  /*1520*/  @!P3 IMAD.IADD R37, R37, 0x1, -R4.reuse ;  /* 0x000000012525b824 */ /* 0x100fe200078e0a04 */
[----:B------:R-:W-:Y:S01]  /*1530*/  ISETP.GE.AND P3, PT, R20, RZ, PT ;  /* 0x000000ff1400720c */ /* 0x000fe20003f66270 */
[----:B------:R-:W-:Y:S01]  /*1540*/  @!P5 IMAD.IADD R43, R43, 0x1, -R4 ;  /* 0x000000012b2bd824 */ /* 0x000fe200078e0a04 */
[----:B------:R-:W-:Y:S01]  /*1550*/  ISETP.GT.U32.AND P5, PT, R4, R9, PT ;  /* 0x000000090400720c */ /* 0x000fe20003fa4070 */
[----:B------:R-:W-:Y:S01]  /*1560*/  @!P4 IMAD.MOV R37, RZ, RZ, -R37 ;  /* 0x000000ffff25c224 */ /* 0x000fe200078e0a25 */
[----:B------:R-:W-:Y:S01]  /*1570*/  ISETP.GE.AND P4, PT, R6, RZ, PT ;  /* 0x000000ff0600720c */ /* 0x000fe20003f86270 */
[----:B------:R-:W-:Y:S01]  /*1580*/  IMAD.HI.U32 R6, R10, R47, RZ ;  /* 0x0000002f0a067227 */ /* 0x000fe200078e00ff */
[----:B------:R-:W-:-:S03]  /*1590*/  LOP3.LUT R20, R8, 0x54, RZ, 0xfc, !PT ;  /* 0x0000005408147812 */ /* 0x000fc600078efcff */
[----:B------:R-:W-:Y:S01]  /*15a0*/  IMAD.MOV R6, RZ, RZ, -R6 ;  /* 0x000000ffff067224 */ /* 0x000fe200078e0a06 */
[----:B------:R-:W-:Y:S01]  /*15b0*/  IABS R53, R20 ;  /* 0x0000001400357213 */ /* 0x000fe20000000000 */
[--C-:B------:R-:W-:Y:S02]  /*15c0*/  @!P0 IMAD.IADD R41, R41, 0x1, -R4.reuse ;  /* 0x0000000129298824 */ /* 0x100fe400078e0a04 */
[C---:B------:R-:W-:Y:S02]  /*15d0*/  IMAD R47, R4.reuse, R6, R47 ;  /* 0x00000006042f7224 */ /* 0x040fe400078e022f */
[----:B------:R-:W-:Y:S01]  /*15e0*/  @!P5 IMAD.IADD R9, R9, 0x1, -R4 ;  /* 0x000000010909d824 */ /* 0x000fe200078e0a04 */
[C---:B------:R-:W-:Y:S01]  /*15f0*/  ISETP.GT.U32.AND P0, PT, R4.reuse, R41, PT ;  /* 0x000000290400720c */ /* 0x040fe20003f04070 */
[----:B------:R-:W-:Y:S02]  /*1600*/  IMAD R49, R4, R12, R49 ;  /* 0x0000000c04317224 */ /* 0x000fe400078e0231 */
[----:B------:R-:W-:Y:S01]  /*1610*/  IMAD.HI.U32 R18, R10, R55, RZ ;  /* 0x000000370a127227 */ /* 0x000fe200078e00ff */
[----:B------:R-:W-:-:S03]  /*1620*/  ISETP.GT.U32.AND P5, PT, R4, R9, PT ;  /* 0x000000090400720c */ /* 0x000fc60003fa4070 */
[----:B------:R-:W-:-:S04]  /*1630*/  IMAD.HI.U32 R16, R10, R53, RZ ;  /* 0x000000350a107227 */ /* 0x000fc800078e00ff */
[----:B------:R-:W-:Y:S02]  /*1640*/  IMAD.MOV R18, RZ, RZ, -R18 ;  /* 0x000000ffff127224 */ /* 0x000fe400078e0a12 */
[----:B------:R-:W-:Y:S01]  /*1650*/  @!P0 IMAD.IADD R41, R41, 0x1, -R4 ;  /* 0x0000000129298824 */ /* 0x000fe200078e0a04 */
[----:B------:R-:W-:Y:S01]  /*1660*/  ISETP.GE.AND P0, PT, R14, RZ, PT ;  /* 0x000000ff0e00720c */ /* 0x000fe20003f06270 */
[----:B------:R-:W-:Y:S02]  /*1670*/  IMAD.MOV R16, RZ, RZ, -R16 ;  /* 0x000000ffff107224 */ /* 0x000fe400078e0a10 */
[----:B------:R-:W-:Y:S01]  /*1680*/  @!P5 IMAD.IADD R9, R9, 0x1, -R4 ;  /* 0x000000010909d824 */ /* 0x000fe200078e0a04 */
[----:B------:R-:W-:Y:S01]  /*1690*/  ISETP.GT.U32.AND P5, PT, R4, R47, PT ;  /* 0x0000002f0400720c */ /* 0x000fe20003fa4070 */
[----:B------:R-:W-:-:S04]  /*16a0*/  IMAD.HI.U32 R14, R10, R51, RZ ;  /* 0x000000330a0e7227 */ /* 0x000fc800078e00ff */
[----:B------:R-:W-:Y:S01]  /*16b0*/  IMAD R55, R4, R18, R55 ;  /* 0x0000001204377224 */ /* 0x000fe200078e0237 */
[----:B------:R-:W-:Y:S01]  /*16c0*/  LOP3.LUT R18, R8, 0x5c, RZ, 0xfc, !PT ;  /* 0x0000005c08127812 */ /* 0x000fe200078efcff */
[C---:B------:R-:W-:Y:S02]  /*16d0*/  IMAD R53, R4.reuse, R16, R53 ;  /* 0x0000001004357224 */ /* 0x040fe400078e0235 */
[----:B------:R-:W-:Y:S01]  /*16e0*/  IMAD.MOV.U32 R45, RZ, RZ, R9 ;  /* 0x000000ffff2d7224 */ /* 0x000fe200078e0009 */
[----:B------:R-:W-:Y:S01]  /*16f0*/  IABS R57, R18 ;  /* 0x0000001200397213 */ /* 0x000fe20000000000 */
[----:B------:R-:W-:Y:S02]  /*1700*/  IMAD.MOV R14, RZ, RZ, -R14 ;  /* 0x000000ffff0e7224 */ /* 0x000fe400078e0a0e */
[----:B------:R-:W-:Y:S01]  /*1710*/  @!P5 IMAD.IADD R47, R47, 0x1, -R4 ;  /* 0x000000012f2fd824 */ /* 0x000fe200078e0a04 */
[C---:B------:R-:W-:Y:S01]  /*1720*/  ISETP.GT.U32.AND P5, PT, R4.reuse, R49, PT ;  /* 0x000000310400720c */ /* 0x040fe20003fa4070 */
[----:B------:R-:W-:Y:S01]  /*1730*/  @!P3 IMAD.MOV R45, RZ, RZ, -R45 ;  /* 0x000000ffff2db224 */ /* 0x000fe200078e0a2d */
[C---:B------:R-:W-:Y:S01]  /*1740*/  ISETP.GT.U32.AND P3, PT, R4.reuse, R53, PT ;  /* 0x000000350400720c */ /* 0x040fe20003f64070 */
[----:B------:R-:W-:-:S02]  /*1750*/  IMAD R51, R4, R14, R51 ;  /* 0x0000000e04337224 */ /* 0x000fc400078e0233 */
[----:B------:R-:W-:Y:S01]  /*1760*/  @!P2 IMAD.MOV R41, RZ, RZ, -R41 ;  /* 0x000000ffff29a224 */ /* 0x000fe200078e0a29 */
[----:B------:R-:W-:Y:S01]  /*1770*/  ISETP.GT.U32.AND P2, PT, R4, R47, PT ;  /* 0x0000002f0400720c */ /* 0x000fe20003f44070 */
[----:B------:R-:W-:-:S04]  /*1780*/  IMAD.HI.U32 R14, R10, R61, RZ ;  /* 0x0000003d0a0e7227 */ /* 0x000fc800078e00ff */
[----:B------:R-:W-:-:S04]  /*1790*/  IMAD.HI.U32 R6, R10, R57, RZ ;  /* 0x000000390a067227 */ /* 0x000fc800078e00ff */
[----:B------:R-:W-:Y:S02]  /*17a0*/  @!P5 IMAD.IADD R49, R49, 0x1, -R4 ;  /* 0x000000013131d824 */ /* 0x000fe400078e0a04 */
[----:B------:R-:W-:Y:S02]  /*17b0*/  IMAD.MOV R14, RZ, RZ, -R14 ;  /* 0x000000ffff0e7224 */ /* 0x000fe400078e0a0e */
[----:B------:R-:W-:Y:S01]  /*17c0*/  @!P6 IMAD.MOV R43, RZ, RZ, -R43 ;  /* 0x000000ffff2be224 */ /* 0x000fe200078e0a2b */
[----:B------:R-:W-:Y:S01]  /*17d0*/  ISETP.GT.U32.AND P5, PT, R4, R49, PT ;  /* 0x000000310400720c */ /* 0x000fe20003fa4070 */
[----:B------:R-:W-:Y:S01]  /*17e0*/  IMAD.HI.U32 R12, R10, R59, RZ ;  /* 0x0000003b0a0c7227 */ /* 0x000fe200078e00ff */
[----:B------:R-:W-:-:S03]  /*17f0*/  ISETP.GT.U32.AND P6, PT, R4, R51, PT ;  /* 0x000000330400720c */ /* 0x000fc60003fc4070 */
[----:B------:R-:W-:Y:S02]  /*1800*/  IMAD.MOV R16, RZ, RZ, -R6 ;  /* 0x000000ffff107224 */ /* 0x000fe400078e0a06 */
[----:B------:R-:W-:Y:S01]  /*1810*/  IMAD R61, R4, R14, R61 ;  /* 0x0000000e043d7224 */ /* 0x000fe200078e023d */
[----:B------:R-:W-:Y:S01]  /*1820*/  LOP3.LUT R14, R8, 0x78, RZ, 0xfc, !PT ;  /* 0x00000078080e7812 */ /* 0x000fe200078efcff */
[----:B------:R-:W-:Y:S02]  /*1830*/  IMAD.MOV R12, RZ, RZ, -R12 ;  /* 0x000000ffff0c7224 */ /* 0x000fe400078e0a0c */
[----:B------:R-:W-:Y:S01]  /*1840*/  IMAD R57, R4, R16, R57 ;  /* 0x0000001004397224 */ /* 0x000fe200078e0239 */
[----:B------:R-:W-:Y:S01]  /*1850*/  LOP3.LUT R16, R8, 0x70, RZ, 0xfc, !PT ;  /* 0x0000007008107812 */ /* 0x000fe200078efcff */
[--C-:B------:R-:W-:Y:S01]  /*1860*/  @!P3 IMAD.IADD R53, R53, 0x1, -R4.reuse ;  /* 0x000000013535b824 */ /* 0x100fe200078e0a04 */
[C---:B------:R-:W-:Y:S01]  /*1870*/  ISETP.GT.U32.AND P3, PT, R4.reuse, R61, PT ;  /* 0x0000003d0400720c */ /* 0x040fe20003f64070 */
[--C-:B------:R-:W-:Y:S01]  /*1880*/  @!P2 IMAD.IADD R47, R47, 0x1, -R4.reuse ;  /* 0x000000012f2fa824 */ /* 0x100fe200078e0a04 */
[C---:B------:R-:W-:Y:S01]  /*1890*/  ISETP.GT.U32.AND P2, PT, R4.reuse, R55, PT ;  /* 0x000000370400720c */ /* 0x040fe20003f44070 */
[C---:B------:R-:W-:Y:S01]  /*18a0*/  IMAD R59, R4.reuse, R12, R59 ;  /* 0x0000000c043b7224 */ /* 0x040fe200078e023b */
[----:B------:R-:W-:Y:S01]  /*18b0*/  IABS R67, R16 ;  /* 0x0000001000437213 */ /* 0x000fe20000000000 */
[--C-:B------:R-:W-:Y:S01]  /*18c0*/  @!P5 IMAD.IADD R49, R49, 0x1, -R4.reuse ;  /* 0x000000013131d824 */ /* 0x100fe200078e0a04 */
[C---:B------:R-:W-:Y:S01]  /*18d0*/  ISETP.GT.U32.AND P5, PT, R4.reuse, R57, PT ;  /* 0x000000390400720c */ /* 0x040fe20003fa4070 */
[----:B------:R-:W-:Y:S01]  /*18e0*/  @!P6 IMAD.IADD R51, R51, 0x1, -R4 ;  /* 0x000000013333e824 */ /* 0x000fe200078e0a04 */
[----:B------:R-:W-:Y:S01]  /*18f0*/  ISETP.GT.U32.AND P6, PT, R4, R59, PT ;  /* 0x0000003b0400720c */ /* 0x000fe20003fc4070 */
[----:B------:R-:W-:Y:S01]  /*1900*/  IMAD.HI.U32 R6, R10, R63, RZ ;  /* 0x0000003f0a067227 */ /* 0x000fe200078e00ff */
[----:B------:R-:W-:-:S03]  /*1910*/  IABS R71, R14 ;  /* 0x0000000e00477213 */ /* 0x000fc60000000000 */
[----:B------:R-:W-:Y:S01]  /*1920*/  @!P4 IMAD.MOV R47, RZ, RZ, -R47 ;  /* 0x000000ffff2fc224 */ /* 0x000fe200078e0a2f */
[C---:B------:R-:W-:Y:S01]  /*1930*/  ISETP.GT.U32.AND P4, PT, R4.reuse, R53, PT ;  /* 0x000000350400720c */ /* 0x040fe20003f84070 */
[--C-:B------:R-:W-:Y:S02]  /*1940*/  @!P3 IMAD.IADD R61, R61, 0x1, -R4.reuse ;  /* 0x000000013d3db824 */ /* 0x100fe400078e0a04 */
[----:B------:R-:W-:Y:S01]  /*1950*/  @!P2 IMAD.IADD R55, R55, 0x1, -R4 ;  /* 0x000000013737a824 */ /* 0x000fe200078e0a04 */
[----:B------:R-:W-:Y:S01]  /*1960*/  ISETP.GT.U32.AND P2, PT, R4, R51, PT ;  /* 0x000000330400720c */ /* 0x000fe20003f44070 */
[----:B------:R-:W-:-:S04]  /*1970*/  IMAD.HI.U32 R12, R10, R65, RZ ;  /* 0x000000410a0c7227 */ /* 0x000fc800078e00ff */
[----:B------:R-:W-:Y:S01]  /*1980*/  @!P5 IMAD.IADD R57, R57, 0x1, -R4 ;  /* 0x000000013939d824 */ /* 0x000fe200078e0a04 */
[C---:B------:R-:W-:Y:S01]  /*1990*/  ISETP.GT.U32.AND P5, PT, R4.reuse, R55, PT ;  /* 0x000000370400720c */ /* 0x040fe20003fa4070 */
[----:B------:R-:W-:Y:S02]  /*19a0*/  IMAD.MOV R6, RZ, RZ, -R6 ;  /* 0x000000ffff067224 */ /* 0x000fe400078e0a06 */
[----:B------:R-:W-:Y:S01]  /*19b0*/  @!P1 IMAD.MOV R49, RZ, RZ, -R49 ;  /* 0x000000ffff319224 */ /* 0x000fe200078e0a31 */
[C---:B------:R-:W-:Y:S01]  /*19c0*/  ISETP.GT.U32.AND P1, PT, R4.reuse, R61, PT ;  /* 0x0000003d0400720c */ /* 0x040fe20003f24070 */
[----:B------:R-:W-:Y:S02]  /*19d0*/  IMAD.MOV R12, RZ, RZ, -R12 ;  /* 0x000000ffff0c7224 */ /* 0x000fe400078e0a0c */
[----:B------:R-:W-:Y:S01]  /*19e0*/  @!P6 IMAD.IADD R59, R59, 0x1, -R4 ;  /* 0x000000013b3be824 */ /* 0x000fe200078e0a04 */
[C---:B------:R-:W-:Y:S01]  /*19f0*/  ISETP.GT.U32.AND P6, PT, R4.reuse, R57, PT ;  /* 0x000000390400720c */ /* 0x040fe20003fc4070 */
[----:B------:R-:W-:-:S02]  /*1a00*/  IMAD R63, R4, R6, R63 ;  /* 0x00000006043f7224 */ /* 0x000fc400078e023f */
[----:B------:R-:W-:Y:S01]  /*1a10*/  IMAD.HI.U32 R6, R10, R67, RZ ;  /* 0x000000430a067227 */ /* 0x000fe200078e00ff */
[----:B------:R-:W-:-:S03]  /*1a20*/  ISETP.GT.U32.AND P3, PT, R4, R59, PT ;  /* 0x0000003b0400720c */ /* 0x000fc60003f64070 */
[----:B------:R-:W-:-:S04]  /*1a30*/  IMAD.HI.U32 R8, R10, R69, RZ ;  /* 0x000000450a087227 */ /* 0x000fc800078e00ff */
[C---:B------:R-:W-:Y:S02]  /*1a40*/  IMAD R65, R4.reuse, R12, R65 ;  /* 0x0000000c04417224 */ /* 0x040fe400078e0241 */
[----:B------:R-:W-:Y:S02]  /*1a50*/  IMAD.MOV R6, RZ, RZ, -R6 ;  /* 0x000000ffff067224 */ /* 0x000fe400078e0a06 */
[----:B------:R-:W-:Y:S02]  /*1a60*/  IMAD.MOV R8, RZ, RZ, -R8 ;  /* 0x000000ffff087224 */ /* 0x000fe400078e0a08 */
[--C-:B------:R-:W-:Y:S01]  /*1a70*/  @!P4 IMAD.IADD R53, R53, 0x1, -R4.reuse ;  /* 0x000000013535c824 */ /* 0x100fe200078e0a04 */
[C---:B------:R-:W-:Y:S01]  /*1a80*/  ISETP.GT.U32.AND P4, PT, R4.reuse, R65, PT ;  /* 0x000000410400720c */ /* 0x040fe20003f84070 */
[----:B------:R-:W-:Y:S01]  /*1a90*/  @!P2 IMAD.IADD R51, R51, 0x1, -R4 ;  /* 0x000000013333a824 */ /* 0x000fe200078e0a04 */
[C---:B------:R-:W-:Y:S01]  /*1aa0*/  ISETP.GT.U32.AND P2, PT, R4.reuse, R63, PT ;  /* 0x0000003f0400720c */ /* 0x040fe20003f44070 */
[C---:B------:R-:W-:Y:S01]  /*1ab0*/  IMAD R67, R4.reuse, R6, R67 ;  /* 0x0000000604437224 */ /* 0x040fe200078e0243 */
[----:B------:R-:W-:Y:S01]  /*1ac0*/  IABS R6, R154 ;  /* 0x0000009a00067213 */ /* 0x000fe20000000000 */
[----:B------:R-:W-:-:S02]  /*1ad0*/  IMAD R69, R4, R8, R69 ;  /* 0x0000000804457224 */ /* 0x000fc400078e0245 */
[--C-:B------:R-:W-:Y:S01]  /*1ae0*/  @!P1 IMAD.IADD R61, R61, 0x1, -R4.reuse ;  /* 0x000000013d3d9824 */ /* 0x100fe200078e0a04 */
[----:B------:R-:W-:Y:S01]  /*1af0*/  ISETP.GE.AND P1, PT, R20, RZ, PT ;  /* 0x000000ff1400720c */ /* 0x000fe20003f26270 */
[----:B------:R-:W-:Y:S01]  /*1b00*/  @!P6 IMAD.IADD R57, R57, 0x1, -R4 ;  /* 0x000000013939e824 */ /* 0x000fe200078e0a04 */
[----:B------:R-:W-:Y:S01]  /*1b10*/  ISETP.GT.U32.AND P6, PT, R4, R69, PT ;  /* 0x000000450400720c */ /* 0x000fe20003fc4070 */
[----:B------:R-:W-:Y:S01]  /*1b20*/  IMAD.HI.U32 R10, R10, R71, RZ ;  /* 0x000000470a0a7227 */ /* 0x000fe200078e00ff */
[----:B------:R-:W4:Y:S03]  /*1b30*/  LDC.64 R8, c[0x0][0x238] ;  /* 0x00008e00ff087b82 */ /* 0x000f260000000a00 */
[----:B------:R-:W-:-:S04]  /*1b40*/  IMAD.HI.U32 R7, R7, R6, RZ ;  /* 0x0000000607077227 */ /* 0x000fc800078e00ff */
[----:B------:R-:W-:Y:S01]  /*1b50*/  @!P5 IMAD.IADD R55, R55, 0x1, -R4 ;  /* 0x000000013737d824 */ /* 0x000fe200078e0a04 */
[----:B------:R-:W-:Y:S01]  /*1b60*/  ISETP.GT.U32.AND P5, PT, R4, R67, PT ;  /* 0x000000430400720c */ /* 0x000fe20003fa4070 */
[----:B------:R-:W-:Y:S02]  /*1b70*/  IMAD.MOV R10, RZ, RZ, -R10 ;  /* 0x000000ffff0a7224 */ /* 0x000fe400078e0a0a */
[----:B------:R-:W-:Y:S02]  /*1b80*/  IMAD.MOV R7, RZ, RZ, -R7 ;  /* 0x000000ffff077224 */ /* 0x000fe400078e0a07 */
[--C-:B------:R-:W-:Y:S01]  /*1b90*/  @!P4 IMAD.IADD R65, R65, 0x1, -R4.reuse ;  /* 0x000000014141c824 */ /* 0x100fe200078e0a04 */
[----:B------:R-:W-:Y:S01]  /*1ba0*/  ISETP.GE.AND P4, PT, R18, RZ, PT ;  /* 0x000000ff1200720c */ /* 0x000fe20003f86270 */
[----:B------:R-:W-:Y:S02]  /*1bb0*/  IMAD R71, R4, R10, R71 ;  /* 0x0000000a04477224 */ /* 0x000fe400078e0247 */
[----:B------:R-:W-:Y:S01]  /*1bc0*/  @!P2 IMAD.IADD R63, R63, 0x1, -R4 ;  /* 0x000000013f3fa824 */ /* 0x000fe200078e0a04 */
[----:B------:R-:W-:Y:S01]  /*1bd0*/  ISETP.GE.AND P2, PT, R22, RZ, PT ;  /* 0x000000ff1600720c */ /* 0x000fe20003f46270 */
[----:B------:R-:W-:-:S02]  /*1be0*/  IMAD R10, R5, R7, R6 ;  /* 0x00000007050a7224 */ /* 0x000fc400078e0206 */
[----:B------:R-:W-:Y:S01]  /*1bf0*/  @!P1 IMAD.MOV R53, RZ, RZ, -R53 ;  /* 0x000000ffff359224 */ /* 0x000fe200078e0a35 */
[C---:B------:R-:W-:Y:S01]  /*1c00*/  ISETP.GT.U32.AND P1, PT, R4.reuse, R65, PT ;  /* 0x000000410400720c */ /* 0x040fe20003f24070 */
[----:B------:R-:W-:Y:S01]  /*1c10*/  @!P0 IMAD.MOV R51, RZ, RZ, -R51 ;  /* 0x000000ffff338224 */ /* 0x000fe200078e0a33 */
[C---:B------:R-:W-:Y:S01]  /*1c20*/  ISETP.GT.U32.AND P0, PT, R4.reuse, R63, PT ;  /* 0x0000003f0400720c */ /* 0x040fe20003f04070 */
[--C-:B------:R-:W-:Y:S01]  /*1c30*/  @!P3 IMAD.IADD R59, R59, 0x1, -R4.reuse ;  /* 0x000000013b3bb824 */ /* 0x100fe200078e0a04 */
[----:B------:R-:W-:Y:S01]  /*1c40*/  ISETP.GT.U32.AND P3, PT, R4, R71, PT ;  /* 0x000000470400720c */ /* 0x000fe20003f64070 */
[--C-:B------:R-:W-:Y:S01]  /*1c50*/  @!P6 IMAD.IADD R69, R69, 0x1, -R4.reuse ;  /* 0x000000014545e824 */ /* 0x100fe200078e0a04 */
[----:B------:R-:W-:Y:S01]  /*1c60*/  ISETP.GT.U32.AND P6, PT, R5, R10, PT ;  /* 0x0000000a0500720c */ /* 0x000fe20003fc4070 */
[--C-:B------:R-:W-:Y:S01]  /*1c70*/  @!P5 IMAD.IADD R67, R67, 0x1, -R4.reuse ;  /* 0x000000014343d824 */ /* 0x100fe200078e0a04 */
[----:B------:R-:W-:Y:S01]  /*1c80*/  ISETP.GE.AND P5, PT, R24, RZ, PT ;  /* 0x000000ff1800720c */ /* 0x000fe20003fa6270 */
[----:B------:R-:W-:Y:S01]  /*1c90*/  @!P2 IMAD.MOV R55, RZ, RZ, -R55 ;  /* 0x000000ffff37a224 */ /* 0x000fe200078e0a37 */
[----:B------:R-:W5:Y:S01]  /*1ca0*/  LDC.64 R6, c[0x0][0x230] ;  /* 0x00008c00ff067b82 */ /* 0x000f620000000a00 */
[----:B------:R-:W-:Y:S01]  /*1cb0*/  @!P4 IMAD.MOV R57, RZ, RZ, -R57 ;  /* 0x000000ffff39c224 */ /* 0x000fe200078e0a39 */
[----:B------:R-:W-:Y:S01]  /*1cc0*/  ISETP.GT.U32.AND P2, PT, R4, R67, PT ;  /* 0x000000430400720c */ /* 0x000fe20003f44070 */
[--C-:B------:R-:W-:Y:S01]  /*1cd0*/  @!P1 IMAD.IADD R65, R65, 0x1, -R4.reuse ;  /* 0x0000000141419824 */ /* 0x100fe200078e0a04 */
[----:B------:R-:W-:Y:S01]  /*1ce0*/  ISETP.GE.AND P1, PT, R30, RZ, PT ;  /* 0x000000ff1e00720c */ /* 0x000fe20003f26270 */
[--C-:B------:R-:W-:Y:S01]  /*1cf0*/  @!P0 IMAD.IADD R63, R63, 0x1, -R4.reuse ;  /* 0x000000013f3f8824 */ /* 0x100fe200078e0a04 */
[----:B------:R-:W-:Y:S01]  /*1d00*/  ISETP.GE.AND P0, PT, R28, RZ, PT ;  /* 0x000000ff1c00720c */ /* 0x000fe20003f06270 */
[--C-:B------:R-:W-:Y:S01]  /*1d10*/  @!P3 IMAD.IADD R71, R71, 0x1, -R4.reuse ;  /* 0x000000014747b824 */ /* 0x100fe200078e0a04 */
[----:B------:R-:W-:Y:S01]  /*1d20*/  ISETP.GT.U32.AND P3, PT, R4, R69, PT ;  /* 0x000000450400720c */ /* 0x000fe20003f64070 */
[----:B------:R-:W-:Y:S01]  /*1d30*/  @!P6 IMAD.IADD R10, R10, 0x1, -R5 ;  /* 0x000000010a0ae824 */ /* 0x000fe200078e0a05 */
[----:B------:R-:W-:Y:S01]  /*1d40*/  ISETP.GE.AND P6, PT, R26, RZ, PT ;  /* 0x000000ff1a00720c */ /* 0x000fe20003fc6270 */
[----:B------:R-:W-:Y:S01]  /*1d50*/  @!P5 IMAD.MOV R59, RZ, RZ, -R59 ;  /* 0x000000ffff3bd224 */ /* 0x000fe200078e0a3b */
[----:B------:R-:W-:Y:S01]  /*1d60*/  ISETP.GT.U32.AND P4, PT, R4, R71, PT ;  /* 0x000000470400720c */ /* 0x000fe20003f84070 */
[----:B----4-:R-:W-:Y:S01]  /*1d70*/  IMAD R207, R184, R9, RZ ;  /* 0x00000009b8cf7224 */ /* 0x010fe200078e02ff */
[----:B------:R-:W-:Y:S01]  /*1d80*/  ISETP.GT.U32.AND P5, PT, R5, R10, PT ;  /* 0x0000000a0500720c */ /* 0x000fe20003fa4070 */
[--C-:B------:R-:W-:Y:S01]  /*1d90*/  @!P2 IMAD.IADD R67, R67, 0x1, -R4.reuse ;  /* 0x000000014343a824 */ /* 0x100fe200078e0a04 */
[----:B------:R-:W-:Y:S01]  /*1da0*/  ISETP.GE.AND P2, PT, R16, RZ, PT ;  /* 0x000000ff1000720c */ /* 0x000fe20003f46270 */
[----:B------:R-:W-:Y:S01]  /*1db0*/  @!P1 IMAD.MOV R65, RZ, RZ, -R65 ;  /* 0x000000ffff419224 */ /* 0x000fe200078e0a41 */
[----:B------:R-:W-:Y:S01]  /*1dc0*/  ISETP.GE.AND P1, PT, R154, RZ, PT ;  /* 0x000000ff9a00720c */ /* 0x000fe20003f26270 */
[----:B------:R-:W-:Y:S01]  /*1dd0*/  @!P0 IMAD.MOV R63, RZ, RZ, -R63 ;  /* 0x000000ffff3f8224 */ /* 0x000fe200078e0a3f */
[----:B------:R-:W-:Y:S01]  /*1de0*/  ISETP.NE.AND P0, PT, R152, RZ, PT ;  /* 0x000000ff9800720c */ /* 0x000fe20003f05270 */
[----:B------:R-:W-:Y:S01]  /*1df0*/  @!P3 IMAD.IADD R69, R69, 0x1, -R4 ;  /* 0x000000014545b824 */ /* 0x000fe200078e0a04 */
[----:B------:R-:W-:Y:S01]  /*1e00*/  ISETP.GE.AND P3, PT, R32, RZ, PT ;  /* 0x000000ff2000720c */ /* 0x000fe20003f66270 */
[----:B------:R-:W-:-:S02]  /*1e10*/  @!P6 IMAD.MOV R61, RZ, RZ, -R61 ;  /* 0x000000ffff3de224 */ /* 0x000fc400078e0a3d */
[----:B------:R-:W-:Y:S01]  /*1e20*/  @!P4 IMAD.IADD R71, R71, 0x1, -R4 ;  /* 0x000000014747c824 */ /* 0x000fe200078e0a04 */
[----:B------:R-:W-:Y:S01]  /*1e30*/  LOP3.LUT R4, RZ, R155, RZ, 0x33, !PT ;  /* 0x0000009bff047212 */ /* 0x000fe200078e33ff */
[----:B------:R-:W-:Y:S01]  /*1e40*/  @!P5 IMAD.IADD R10, R10, 0x1, -R5 ;  /* 0x000000010a0ad824 */ /* 0x000fe200078e0a05 */
[----:B------:R-:W-:Y:S01]  /*1e50*/  ISETP.NE.AND P5, PT, R155, RZ, PT ;  /* 0x000000ff9b00720c */ /* 0x000fe20003fa5270 */
[----:B------:R-:W-:Y:S01]  /*1e60*/  @!P2 IMAD.MOV R67, RZ, RZ, -R67 ;  /* 0x000000ffff43a224 */ /* 0x000fe200078e0a43 */
[----:B------:R-:W-:Y:S01]  /*1e70*/  ISETP.GE.AND P4, PT, R14, RZ, PT ;  /* 0x000000ff0e00720c */ /* 0x000fe20003f86270 */
[----:B------:R-:W-:Y:S01]  /*1e80*/  @!P1 IMAD.MOV R10, RZ, RZ, -R10 ;  /* 0x000000ffff0a9224 */ /* 0x000fe200078e0a0a */
[----:B------:R-:W-:Y:S01]  /*1e90*/  SEL R210, R4, R13, !P5 ;  /* 0x0000000d04d27207 */ /* 0x000fe20006800000 */
[----:B------:R-:W-:Y:S01]  /*1ea0*/  IMAD.SHL.U32 R179, R8, 0x4, RZ ;  /* 0x0000000408b37824 */ /* 0x000fe200078e00ff */
[----:B------:R-:W-:Y:S01]  /*1eb0*/  @!P0 LOP3.LUT R10, RZ, R152, RZ, 0x33, !PT ;  /* 0x00000098ff0a8212 */ /* 0x000fe200078e33ff */
[----:B------:R-:W-:Y:S01]  /*1ec0*/  @!P3 IMAD.MOV R69, RZ, RZ, -R69 ;  /* 0x000000ffff45b224 */ /* 0x000fe200078e0a45 */
[----:B------:R-:W-:Y:S01]  /*1ed0*/  SEL R214, R4, R17, !P5 ;  /* 0x0000001104d67207 */ /* 0x000fe20006800000 */
[----:B------:R-:W-:Y:S01]  /*1ee0*/  IMAD R210, R210, UR6, RZ ;  /* 0x00000006d2d27c24 */ /* 0x000fe2000f8e02ff */
[C---:B------:R-:W-:Y:S01]  /*1ef0*/  LEA R148, P0, R207.reuse, UR4, 0x2 ;  /* 0x00000004cf947c11 */ /* 0x040fe2000f8010ff */
[----:B-----5:R-:W-:Y:S01]  /*1f00*/  IMAD R7, R10, R7, RZ ;  /* 0x000000070a077224 */ /* 0x020fe200078e02ff */
[----:B------:R-:W-:Y:S01]  /*1f10*/  SEL R218, R4, R21, !P5 ;  /* 0x0000001504da7207 */ /* 0x000fe20006800000 */
[----:B------:R-:W-:Y:S01]  /*1f20*/  IMAD R214, R214, UR6, RZ ;  /* 0x00000006d6d67c24 */ /* 0x000fe2000f8e02ff */
[----:B------:R-:W-:Y:S01]  /*1f30*/  LEA.HI.X.SX32 R22, R207, UR5, 0x2, P0 ;  /* 0x00000005cf167c11 */ /* 0x000fe200080f16ff */
[----:B------:R-:W-:Y:S01]  /*1f40*/  @!P4 IMAD.MOV R71, RZ, RZ, -R71 ;  /* 0x000000ffff47c224 */ /* 0x000fe200078e0a47 */
[----:B------:R-:W-:Y:S01]  /*1f50*/  LEA R88, P0, R210, R148, 0x2 ;  /* 0x00000094d2587211 */ /* 0x000fe200078010ff */
[----:B------:R-:W-:Y:S01]  /*1f60*/  IMAD R218, R218, UR6, RZ ;  /* 0x00000006dada7c24 */ /* 0x000fe2000f8e02ff */
[----:B------:R-:W-:Y:S01]  /*1f70*/  SEL R223, R4, R25, !P5 ;  /* 0x0000001904df7207 */ /* 0x000fe20006800000 */
[----:B------:R-:W-:Y:S01]  /*1f80*/  ULDC.64 UR4, c[0x0][0x210] ;  /* 0x0000840000047ab9 */ /* 0x000fe20000000a00 */
[----:B------:R-:W-:Y:S01]  /*1f90*/  LEA.HI.X.SX32 R89, R210, R22, 0x2, P0 ;  /* 0x00000016d2597211 */ /* 0x000fe200000f16ff */
[----:B------:R-:W-:Y:S01]  /*1fa0*/  IMAD R192, R8, 0x18, RZ ;  /* 0x0000001808c07824 */ /* 0x000fe200078e02ff */
[----:B------:R-:W-:Y:S01]  /*1fb0*/  LEA R92, P0, R214, R148, 0x2 ;  /* 0x00000094d65c7211 */ /* 0x000fe200078010ff */
[----:B------:R-:W-:Y:S01]  /*1fc0*/  IMAD R223, R223, UR6, RZ ;  /* 0x00000006dfdf7c24 */ /* 0x000fe2000f8e02ff */
[----:B------:R-:W-:Y:S01]  /*1fd0*/  SEL R227, R4, R29, !P5 ;  /* 0x0000001d04e37207 */ /* 0x000fe20006800000 */
[----:B------:R-:W-:Y:S01]  /*1fe0*/  IMAD R191, R8, 0x6, RZ ;  /* 0x0000000608bf7824 */ /* 0x000fe200078e02ff */
[----:B------:R-:W-:Y:S01]  /*1ff0*/  LEA.HI.X.SX32 R93, R214, R22, 0x2, P0 ;  /* 0x00000016d65d7211 */ /* 0x000fe200000f16ff */
[----:B------:R-:W-:Y:S01]  /*2000*/  IMAD R163, R8, 0xc, RZ ;  /* 0x0000000c08a37824 */ /* 0x000fe200078e02ff */
[----:B------:R-:W-:Y:S01]  /*2010*/  LEA R96, P0, R218, R148, 0x2 ;  /* 0x00000094da607211 */ /* 0x000fe200078010ff */
[----:B------:R-:W-:Y:S01]  /*2020*/  IMAD R227, R227, UR6, RZ ;  /* 0x00000006e3e37c24 */ /* 0x000fe2000f8e02ff */
[----:B------:R-:W-:Y:S01]  /*2030*/  SEL R208, R4, R11, !P5 ;  /* 0x0000000b04d07207 */ /* 0x000fe20006800000 */
[----:B------:R-:W-:Y:S01]  /*2040*/  IMAD.SHL.U32 R183, R8, 0x8, RZ ;  /* 0x0000000808b77824 */ /* 0x000fe200078e00ff */
[----:B------:R-:W-:Y:S01]  /*2050*/  SEL R212, R4, R15, !P5 ;  /* 0x0000000f04d47207 */ /* 0x000fe20006800000 */
[----:B------:R-:W-:Y:S01]  /*2060*/  IMAD R21, R8, 0x3, RZ ;  /* 0x0000000308157824 */ /* 0x000fe200078e02ff */
[----:B------:R-:W-:Y:S01]  /*2070*/  SEL R216, R4, R19, !P5 ;  /* 0x0000001304d87207 */ /* 0x000fe20006800000 */
[----:B------:R-:W-:Y:S01]  /*2080*/  IMAD R208, R208, UR6, RZ ;  /* 0x00000006d0d07c24 */ /* 0x000fe2000f8e02ff */
[----:B------:R-:W-:Y:S01]  /*2090*/  SEL R220, R4, R23, !P5 ;  /* 0x0000001704dc7207 */ /* 0x000fe20006800000 */
[----:B------:R-:W-:Y:S01]  /*20a0*/  IMAD R212, R212, UR6, RZ ;  /* 0x00000006d4d47c24 */ /* 0x000fe2000f8e02ff */
[----:B------:R-:W-:Y:S01]  /*20b0*/  SEL R225, R4, R27, !P5 ;  /* 0x0000001b04e17207 */ /* 0x000fe20006800000 */
[----:B------:R-:W-:Y:S01]  /*20c0*/  IMAD R216, R216, UR6, RZ ;  /* 0x00000006d8d87c24 */ /* 0x000fe2000f8e02ff */
[----:B------:R-:W-:Y:S01]  /*20d0*/  SEL R229, R4, R31, !P5 ;  /* 0x0000001f04e57207 */ /* 0x000fe20006800000 */
[----:B------:R-:W-:Y:S01]  /*20e0*/  IMAD R220, R220, UR6, RZ ;  /* 0x00000006dcdc7c24 */ /* 0x000fe2000f8e02ff */
[C---:B------:R-:W-:Y:S01]  /*20f0*/  SEL R231, R4.reuse, R33, !P5 ;  /* 0x0000002104e77207 */ /* 0x040fe20006800000 */
        /* <DEDUP_REMOVED lines=29> */
[----:B------:R-:W-:Y:S01]  /*22d0*/  SEL R14, R4, R63, !P5 ;  /* 0x0000003f040e7207 */ /* 0x000fe20006800000 */
        /* <DEDUP_REMOVED lines=9> */
[----:B------:R-:W-:Y:S01]  /*2370*/  SEL R20, R4, R73, !P5 ;  /* 0x0000004904147207 */ /* 0x000fe20006800000 */
[----:B------:R-:W-:Y:S01]  /*2380*/  VIADD R4, R6, 0xfffffffe ;  /* 0xfffffffe06047836 */ /* 0x000fe20000000000 */
[----:B------:R-:W-:Y:S01]  /*2390*/  LEA.HI.X.SX32 R97, R218, R22, 0x2, P0 ;  /* 0x00000016da617211 */ /* 0x000fe200000f16ff */
[----:B------:R-:W-:Y:S01]  /*23a0*/  IMAD R17, R17, UR6, RZ ;  /* 0x0000000611117c24 */ /* 0x000fe2000f8e02ff */
[C---:B------:R-:W-:Y:S01]  /*23b0*/  LEA R100, P0, R223.reuse, R148, 0x2 ;  /* 0x00000094df647211 */ /* 0x040fe200078010ff */
[----:B------:R-:W-:Y:S01]  /*23c0*/  IMAD R18, R18, UR6, RZ ;  /* 0x0000000612127c24 */ /* 0x000fe2000f8e02ff */
[----:B------:R-:W-:Y:S01]  /*23d0*/  ISETP.GE.U32.AND P5, PT, R4, 0x7fffffdf, PT ;  /* 0x7fffffdf0400780c */ /* 0x000fe20003fa6070 */
[----:B------:R-:W-:Y:S01]  /*23e0*/  VIADD R4, R6, 0xfffffffd ;  /* 0xfffffffd06047836 */ /* 0x000fe20000000000 */
[----:B------:R-:W-:Y:S01]  /*23f0*/  LEA.HI.X.SX32 R101, R223, R22, 0x2, P0 ;  /* 0x00000016df657211 */ /* 0x000fe200000f16ff */
[----:B------:R-:W-:Y:S01]  /*2400*/  IMAD R20, R20, UR6, RZ ;  /* 0x0000000614147c24 */ /* 0x000fe2000f8e02ff */
[----:B------:R-:W-:Y:S01]  /*2410*/  LEA R104, P0, R227, R148, 0x2 ;  /* 0x00000094e3687211 */ /* 0x000fe200078010ff */
[----:B------:R-:W-:Y:S01]  /*2420*/  IMAD.SHL.U32 R23, R8, 0x2, RZ ;  /* 0x0000000208177824 */ /* 0x000fe200078e00ff */
[----:B------:R-:W-:Y:S01]  /*2430*/  ISETP.GE.U32.AND P2, PT, R4, 0x7fffffde, PT ;  /* 0x7fffffde0400780c */ /* 0x000fe20003f46070 */
[----:B------:R-:W-:Y:S01]  /*2440*/  IMAD.SHL.U32 R4, R7, 0x4, RZ ;  /* 0x0000000407047824 */ /* 0x000fe200078e00ff */
[----:B------:R-:W-:Y:S01]  /*2450*/  LEA.HI.X.SX32 R105, R227, R22, 0x2, P0 ;  /* 0x00000016e3697211 */ /* 0x000fe200000f16ff */
[----:B------:R-:W-:Y:S01]  /*2460*/  VIADD R19, R6, 0xfffffffb ;  /* 0xfffffffb06137836 */ /* 0x000fe20000000000 */
[CC--:B------:R-:W-:Y:S01]  /*2470*/  LEA R108, P0, R231.reuse, R148.reuse, 0x2 ;  /* 0x00000094e76c7211 */ /* 0x0c0fe200078010ff */
[----:B------:R-:W-:Y:S01]  /*2480*/  IMAD R43, R8, 0x28, RZ ;  /* 0x00000028082b7824 */ /* 0x000fe200078e02ff */
[----:B------:R-:W-:Y:S01]  /*2490*/  LEA R86, P3, R208, R148, 0x2 ;  /* 0x00000094d0567211 */ /* 0x000fe200078610ff */
[C---:B------:R-:W-:Y:S01]  /*24a0*/  IMAD R177, R8.reuse, 0xa, RZ ;  /* 0x0000000a08b17824 */ /* 0x040fe200078e02ff */
[-C--:B------:R-:W-:Y:S01]  /*24b0*/  LEA.HI.X.SX32 R109, R231, R22.reuse, 0x2, P0 ;  /* 0x00000016e76d7211 */ /* 0x080fe200000f16ff */
[----:B------:R-:W-:Y:S01]  /*24c0*/  IMAD R222, R8, 0x5, RZ ;  /* 0x0000000508de7824 */ /* 0x000fe200078e02ff */
[----:B------:R-:W-:Y:S01]  /*24d0*/  IADD3 R150, P0, R4, UR4, RZ ;  /* 0x0000000404967c10 */ /* 0x000fe2000ff1e0ff */
[----:B------:R-:W-:Y:S01]  /*24e0*/  IMAD R47, R8, 0x30, RZ ;  /* 0x00000030082f7824 */ /* 0x000fe200078e02ff */
[----:B------:R-:W-:Y:S01]  /*24f0*/  LEA.HI.X.SX32 R87, R208, R22, 0x2, P3 ;  /* 0x00000016d0577211 */ /* 0x000fe200018f16ff */
[C---:B------:R-:W-:Y:S01]  /*2500*/  IMAD R200, R8.reuse, 0x1c, RZ ;  /* 0x0000001c08c87824 */ /* 0x040fe200078e02ff */
[----:B------:R-:W-:Y:S01]  /*2510*/  LEA.HI.X.SX32 R151, R7, UR5, 0x2, P0 ;  /* 0x0000000507977c11 */ /* 0x000fe200080f16ff */
[C---:B------:R-:W-:Y:S01]  /*2520*/  IMAD R188, R8.reuse, 0x7, RZ ;  /* 0x0000000708bc7824 */ /* 0x040fe200078e02ff */
[CC--:B------:R-:W-:Y:S01]  /*2530*/  LEA R114, P0, R237.reuse, R148.reuse, 0x2 ;  /* 0x00000094ed727211 */ /* 0x0c0fe200078010ff */
[----:B------:R-:W-:Y:S01]  /*2540*/  IMAD R51, R8, 0x38, RZ ;  /* 0x0000003808337824 */ /* 0x000fe200078e02ff */
[----:B------:R-:W-:Y:S01]  /*2550*/  LEA R90, P3, R212, R148, 0x2 ;  /* 0x00000094d45a7211 */ /* 0x000fe200078610ff */
[C---:B------:R-:W-:Y:S01]  /*2560*/  IMAD R41, R8.reuse, 0x24, RZ ;  /* 0x0000002408297824 */ /* 0x040fe200078e02ff */
[----:B------:R-:W-:Y:S01]  /*2570*/  LEA.HI.X.SX32 R115, R237, R22, 0x2, P0 ;  /* 0x00000016ed737211 */ /* 0x000fe200000f16ff */
[C---:B------:R-:W-:Y:S01]  /*2580*/  IMAD R171, R8.reuse, 0xe, RZ ;  /* 0x0000000e08ab7824 */ /* 0x040fe200078e02ff */
[C---:B------:R-:W-:Y:S01]  /*2590*/  LEA R116, P0, R239.reuse, R148, 0x2 ;  /* 0x00000094ef747211 */ /* 0x040fe200078010ff */
[----:B------:R-:W-:Y:S01]  /*25a0*/  IMAD R181, R8, 0x9, RZ ;  /* 0x0000000908b57824 */ /* 0x000fe200078e02ff */
[-C--:B------:R-:W-:Y:S01]  /*25b0*/  LEA.HI.X.SX32 R91, R212, R22.reuse, 0x2, P3 ;  /* 0x00000016d45b7211 */ /* 0x080fe200018f16ff */
[C---:B------:R-:W-:Y:S01]  /*25c0*/  IMAD R45, R8.reuse, 0x2c, RZ ;  /* 0x0000002c082d7824 */ /* 0x040fe200078e02ff */
[----:B------:R-:W-:Y:S01]  /*25d0*/  LEA.HI.X.SX32 R117, R239, R22, 0x2, P0 ;  /* 0x00000016ef757211 */ /* 0x000fe200000f16ff */
[C---:B------:R-:W-:Y:S01]  /*25e0*/  IMAD.SHL.U32 R169, R8.reuse, 0x10, RZ ;  /* 0x0000001008a97824 */ /* 0x040fe200078e00ff */
        /* <DEDUP_REMOVED lines=24> */
[-C--:B------:R-:W-:Y:S01]  /*2770*/  LEA R126, P0, R249, R148.reuse, 0x2 ;  /* 0x00000094f97e7211 */ /* 0x080fe200078010ff */
[C---:B------:R-:W-:Y:S01]  /*2780*/  IMAD R71, R8.reuse, 0x60, RZ ;  /* 0x0000006008477824 */ /* 0x040fe200078e02ff */
[----:B------:R-:W-:Y:S01]  /*2790*/  LEA R102, P3, R225, R148, 0x2 ;  /* 0x00000094e1667211 */ /* 0x000fe200078610ff */
[C---:B------:R-:W-:Y:S01]  /*27a0*/  IMAD R61, R8.reuse, 0x4c, RZ ;  /* 0x0000004c083d7824 */ /* 0x040fe200078e02ff */
[----:B------:R-:W-:Y:S01]  /*27b0*/  LEA.HI.X.SX32 R127, R249, R22, 0x2, P0 ;  /* 0x00000016f97f7211 */ /* 0x000fe200000f16ff */
[C---:B------:R-:W-:Y:S01]  /*27c0*/  IMAD R166, R8.reuse, 0x13, RZ ;  /* 0x0000001308a67824 */ /* 0x040fe200078e02ff */
[----:B------:R-:W-:Y:S01]  /*27d0*/  LEA R128, P0, R251, R148, 0x2 ;  /* 0x00000094fb807211 */ /* 0x000fe200078010ff */
[C---:B------:R-:W-:Y:S01]  /*27e0*/  IMAD R75, R8.reuse, 0x68, RZ ;  /* 0x00000068084b7824 */ /* 0x040fe200078e02ff */
[-C--:B------:R-:W-:Y:S01]  /*27f0*/  LEA.HI.X.SX32 R103, R225, R22.reuse, 0x2, P3 ;  /* 0x00000016e1677211 */ /* 0x080fe200018f16ff */
[----:B------:R-:W-:Y:S01]  /*2800*/  IMAD R65, R8, 0x54, RZ ;  /* 0x0000005408417824 */ /* 0x000fe200078e02ff */
[----:B------:R-:W-:Y:S01]  /*2810*/  LEA.HI.X.SX32 R129, R251, R22, 0x2, P0 ;  /* 0x00000016fb817211 */ /* 0x000fe200000f16ff */
[----:B------:R-:W-:Y:S01]  /*2820*/  VIADD R5, R6, 0xffffffff ;  /* 0xffffffff06057836 */ /* 0x000fe20000000000 */
[-C--:B------:R-:W-:Y:S01]  /*2830*/  LEA R130, P0, R10, R148.reuse, 0x2 ;  /* 0x000000940a827211 */ /* 0x080fe200078010ff */
[C---:B------:R-:W-:Y:S01]  /*2840*/  IMAD R196, R8.reuse, 0x1a, RZ ;  /* 0x0000001a08c47824 */ /* 0x040fe200078e02ff */
[----:B------:R-:W-:Y:S01]  /*2850*/  LEA R106, P3, R229, R148, 0x2 ;  /* 0x00000094e56a7211 */ /* 0x000fe200078610ff */
[----:B------:R-:W-:Y:S01]  /*2860*/  IMAD R165, R8, 0x15, RZ ;  /* 0x0000001508a57824 */ /* 0x000fe200078e02ff */
[----:B------:R-:W-:Y:S01]  /*2870*/  LEA.HI.X.SX32 R131, R10, R22, 0x2, P0 ;  /* 0x000000160a837211 */ /* 0x000fe200000f16ff */
[C---:B------:R-:W-:Y:S01]  /*2880*/  IMAD R79, R8.reuse, 0x70, RZ ;  /* 0x00000070084f7824 */ /* 0x040fe200078e02ff */
[----:B------:R-:W-:Y:S01]  /*2890*/  LEA R132, P0, R11, R148, 0x2 ;  /* 0x000000940b847211 */ /* 0x000fe200078010ff */
[C---:B------:R-:W-:Y:S01]  /*28a0*/  IMAD R69, R8.reuse, 0x5c, RZ ;  /* 0x0000005c08457824 */ /* 0x040fe200078e02ff */
[-C--:B------:R-:W-:Y:S01]  /*28b0*/  LEA.HI.X.SX32 R107, R229, R22.reuse, 0x2, P3 ;  /* 0x00000016e56b7211 */ /* 0x080fe200018f16ff */
[C---:B------:R-:W-:Y:S01]  /*28c0*/  IMAD R162, R8.reuse, 0x17, RZ ;  /* 0x0000001708a27824 */ /* 0x040fe200078e02ff */
[----:B------:R-:W-:Y:S01]  /*28d0*/  LEA.HI.X.SX32 R133, R11, R22, 0x2, P0 ;  /* 0x000000160b857211 */ /* 0x000fe200000f16ff */
[----:B------:R-:W-:Y:S01]  /*28e0*/  IMAD R83, R8, 0x78, RZ ;  /* 0x0000007808537824 */ /* 0x000fe200078e02ff */
[-C--:B------:R-:W-:Y:S01]  /*28f0*/  LEA R134, P0, R12, R148.reuse, 0x2 ;  /* 0x000000940c867211 */ /* 0x080fe200078010ff */
[----:B------:R-:W-:Y:S01]  /*2900*/  IMAD R73, R8, 0x64, RZ ;  /* 0x0000006408497824 */ /* 0x000fe200078e02ff */
[----:B------:R-:W-:Y:S01]  /*2910*/  LEA R110, P3, R233, R148, 0x2 ;  /* 0x00000094e96e7211 */ /* 0x000fe200078610ff */
[----:B------:R-:W-:Y:S01]  /*2920*/  UMOV UR4, 0x400 ;  /* 0x0000040000047882 */ /* 0x000fe20000000000 */
[----:B------:R-:W-:Y:S01]  /*2930*/  LEA.HI.X.SX32 R135, R12, R22, 0x2, P0 ;  /* 0x000000160c877211 */ /* 0x000fe200000f16ff */
[----:B------:R-:W-:Y:S01]  /*2940*/  ULEA UR12, UR12, UR4, 0x18 ;  /* 0x000000040c0c7291 */ /* 0x000fe2000f8ec03f */
        /* <DEDUP_REMOVED lines=9> */
[----:B------:R-:W-:Y:S01]  /*29e0*/  VIADD R29, R3, UR12 ;  /* 0x0000000c031d7c36 */ /* 0x000fe20008000000 */
[----:B------:R-:W-:Y:S01]  /*29f0*/  LEA.HI.X.SX32 R139, R14, R22, 0x2, P0 ;  /* 0x000000160e8b7211 */ /* 0x000fe200000f16ff */
[C---:B------:R-:W-:Y:S01]  /*2a00*/  IMAD R81, R8.reuse, 0x74, RZ ;  /* 0x0000007408517824 */ /* 0x040fe200078e02ff */
[----:B------:R-:W-:Y:S01]  /*2a10*/  LEA R140, P0, R15, R148, 0x2 ;  /* 0x000000940f8c7211 */ /* 0x000fe200078010ff */
[C---:B------:R-:W-:Y:S01]  /*2a20*/  IMAD R202, R8.reuse, 0x1d, RZ ;  /* 0x0000001d08ca7824 */ /* 0x040fe200078e02ff */
[-C--:B------:R-:W-:Y:S01]  /*2a30*/  LEA.HI.X.SX32 R113, R235, R22.reuse, 0x2, P3 ;  /* 0x00000016eb717211 */ /* 0x080fe200018f16ff */
[----:B------:R-:W-:Y:S01]  /*2a40*/  IMAD R85, R8, 0x7c, RZ ;  /* 0x0000007c08557824 */ /* 0x000fe200078e02ff */
[----:B------:R-:W-:Y:S01]  /*2a50*/  LEA.HI.X.SX32 R141, R15, R22, 0x2, P0 ;  /* 0x000000160f8d7211 */ /* 0x000fe200000f16ff */
[----:B------:R-:W-:Y:S01]  /*2a60*/  STL [R1+0x4], R23 ;  /* 0x0000041701007387 */ /* 0x000fe20000100800 */
[----:B------:R-:W-:Y:S01]  /*2a70*/  LEA R142, P0, R16, R148, 0x2 ;  /* 0x00000094108e7211 */ /* 0x000fe200078010ff */
[----:B------:R-:W-:Y:S01]  /*2a80*/  IMAD R206, R8, 0x1f, RZ ;  /* 0x0000001f08ce7824 */ /* 0x000fe200078e02ff */
[----:B------:R-:W-:Y:S01]  /*2a90*/  IADD3 R152, P3, R179, R150, RZ ;  /* 0x00000096b3987210 */ /* 0x000fe20007f7e0ff */
[----:B------:R4:W-:Y:S01]  /*2aa0*/  STL [R1], R21 ;  /* 0x0000001501007387 */ /* 0x0009e20000100800 */
[----:B------:R-:W-:Y:S01]  /*2ab0*/  LEA.HI.X.SX32 R143, R16, R22, 0x2, P0 ;  /* 0x00000016108f7211 */ /* 0x000fe200000f16ff */
[C---:B------:R-:W-:Y:S01]  /*2ac0*/  VIADD R187, R6.reuse, 0x1f ;  /* 0x0000001f06bb7836 */ /* 0x040fe20000000000 */
[----:B------:R-:W-:Y:S01]  /*2ad0*/  LEA R144, P0, R17, R148, 0x2 ;  /* 0x0000009411907211 */ /* 0x000fe200078010ff */
[----:B------:R-:W-:Y:S01]  /*2ae0*/  VIADD R31, R6, 0xffffffc0 ;  /* 0xffffffc0061f7836 */ /* 0x000fe20000000000 */
[----:B------:R-:W-:Y:S01]  /*2af0*/  ISETP.GE.U32.AND P4, PT, R19, 0x7fffffdc, PT ;  /* 0x7fffffdc1300780c */ /* 0x000fe20003f86070 */
[----:B------:R-:W-:Y:S01]  /*2b00*/  IMAD R19, R8, 0x14, RZ ;  /* 0x0000001408137824 */ /* 0x000fe200078e02ff */
[----:B------:R-:W-:Y:S01]  /*2b10*/  LEA.HI.X.SX32 R145, R17, R22, 0x2, P0 ;  /* 0x0000001611917211 */ /* 0x000fe200000f16ff */
[----:B------:R-:W-:Y:S01]  /*2b20*/  VIADD R172, R6, 0xffffffd9 ;  /* 0xffffffd906ac7836 */ /* 0x000fe20000000000 */
[----:B------:R-:W-:-:S02]  /*2b30*/  LEA R146, P0, R18, R148, 0x2 ;  /* 0x0000009412927211 */ /* 0x000fc400078010ff */
[----:B------:R-:W-:Y:S02]  /*2b40*/  LEA.HI.X.SX32 R153, R8, R151, 0x2, P3 ;  /* 0x0000009708997211 */ /* 0x000fe400018f16ff */
[----:B------:R-:W-:Y:S02]  /*2b50*/  LEA.HI.X.SX32 R147, R18, R22, 0x2, P0 ;  /* 0x0000001612937211 */ /* 0x000fe400000f16ff */
[C---:B------:R-:W-:Y:S02]  /*2b60*/  LEA R148, P0, R20.reuse, R148, 0x2 ;  /* 0x0000009414947211 */ /* 0x040fe400078010ff */
[----:B------:R-:W-:Y:S02]  /*2b70*/  IADD3 R156, P3, R163, R150, RZ ;  /* 0x00000096a39c7210 */ /* 0x000fe40007f7e0ff */
[----:B------:R-:W-:Y:S02]  /*2b80*/  LEA.HI.X.SX32 R149, R20, R22, 0x2, P0 ;  /* 0x0000001614957211 */ /* 0x000fe400000f16ff */
[----:B---3--:R-:W-:-:S02]  /*2b90*/  LEA R154, P0, R8, R150, 0x3 ;  /* 0x00000096089a7211 */ /* 0x008fc400078018ff */
[-C--:B------:R-:W-:Y:S01]  /*2ba0*/  LEA.HI.X.SX32 R157, R21, R151.reuse, 0x2, P3 ;  /* 0x00000097159d7211 */ /* 0x080fe200018f16ff */
[----:B----4-:R-:W-:Y:S01]  /*2bb0*/  VIADD R21, R6, 0xfffffff9 ;  /* 0xfffffff906157836 */ /* 0x010fe20000000000 */
[-C--:B------:R-:W-:Y:S02]  /*2bc0*/  LEA.HI.X.SX32 R155, R23, R151.reuse, 0x2, P0 ;  /* 0x00000097179b7211 */ /* 0x080fe400000f16ff */
[-C--:B------:R-:W-:Y:S02]  /*2bd0*/  LEA R158, P0, R8, R150.reuse, 0x4 ;  /* 0x00000096089e7211 */ /* 0x080fe400078020ff */
[-C--:B------:R-:W-:Y:S02]  /*2be0*/  IADD3 R32, P3, R19, R150.reuse, RZ ;  /* 0x0000009613207210 */ /* 0x080fe40007f7e0ff */
[----:B------:R-:W-:Y:S02]  /*2bf0*/  LEA.HI.X.SX32 R159, R179, R151, 0x2, P0 ;  /* 0x00000097b39f7211 */ /* 0x000fe400000f16ff */
[----:B------:R-:W-:-:S02]  /*2c00*/  IADD3 R34, P0, R192, R150, RZ ;  /* 0x00000096c0227210 */ /* 0x000fc40007f1e0ff */
[-C--:B------:R-:W-:Y:S02]  /*2c10*/  LEA.HI.X.SX32 R33, R222, R151.reuse, 0x2, P3 ;  /* 0x00000097de217211 */ /* 0x080fe400018f16ff */
[-C--:B------:R-:W-:Y:S02]  /*2c20*/  LEA.HI.X.SX32 R35, R191, R151.reuse, 0x2, P0 ;  /* 0x00000097bf237211 */ /* 0x080fe400000f16ff */
[-C--:B------:R-:W-:Y:S02]  /*2c30*/  LEA R38, P0, R8, R150.reuse, 0x5 ;  /* 0x0000009608267211 */ /* 0x080fe400078028ff */
[-C--:B------:R-:W-:Y:S02]  /*2c40*/  IADD3 R36, P3, R200, R150.reuse, RZ ;  /* 0x00000096c8247210 */ /* 0x080fe40007f7e0ff */
[----:B------:R-:W-:Y:S02]  /*2c50*/  LEA.HI.X.SX32 R39, R183, R151, 0x2, P0 ;  /* 0x00000097b7277211 */ /* 0x000fe400000f16ff */
[----:B------:R-:W-:-:S02]  /*2c60*/  IADD3 R42, P0, R43, R150, RZ ;  /* 0x000000962b2a7210 */ /* 0x000fc40007f1e0ff */
[-C--:B------:R-:W-:Y:S02]  /*2c70*/  LEA.HI.X.SX32 R37, R188, R151.reuse, 0x2, P3 ;  /* 0x00000097bc257211 */ /* 0x080fe400018f16ff */
[-C--:B------:R-:W-:Y:S02]  /*2c80*/  LEA.HI.X.SX32 R43, R177, R151.reuse, 0x2, P0 ;  /* 0x00000097b12b7211 */ /* 0x080fe400000f16ff */
[-C--:B------:R-:W-:Y:S02]  /*2c90*/  IADD3 R46, P0, R47, R150.reuse, RZ ;  /* 0x000000962f2e7210 */ /* 0x080fe40007f1e0ff */
[-C--:B------:R-:W-:Y:S02]  /*2ca0*/  IADD3 R40, P3, R41, R150.reuse, RZ ;  /* 0x0000009629287210 */ /* 0x080fe40007f7e0ff */
[----:B------:R-:W-:Y:S02]  /*2cb0*/  LEA.HI.X.SX32 R47, R163, R151, 0x2, P0 ;  /* 0x00000097a32f7211 */ /* 0x000fe400000f16ff */
[----:B------:R-:W-:-:S02]  /*2cc0*/  IADD3 R50, P0, R51, R150, RZ ;  /* 0x0000009633327210 */ /* 0x000fc40007f1e0ff */
[-C--:B------:R-:W-:Y:S02]  /*2cd0*/  LEA.HI.X.SX32 R41, R181, R151.reuse, 0x2, P3 ;  /* 0x00000097b5297211 */ /* 0x080fe400018f16ff */
[-C--:B------:R-:W-:Y:S02]  /*2ce0*/  LEA.HI.X.SX32 R51, R171, R151.reuse, 0x2, P0 ;  /* 0x00000097ab337211 */ /* 0x080fe400000f16ff */
[-C--:B------:R-:W-:Y:S02]  /*2cf0*/  LEA R54, P0, R8, R150.reuse, 0x6 ;  /* 0x0000009608367211 */ /* 0x080fe400078030ff */
[----:B------:R-:W-:Y:S02]  /*2d00*/  IADD3 R44, P3, R45, R150, RZ ;  /* 0x000000962d2c7210 */ /* 0x000fe40007f7e0ff */
[-C--:B------:R-:W-:Y:S02]  /*2d10*/  LEA.HI.X.SX32 R55, R169, R151.reuse, 0x2, P0 ;  /* 0x00000097a9377211 */ /* 0x080fe400000f16ff */
[----:B------:R-:W-:-:S02]  /*2d20*/  LEA.HI.X.SX32 R45, R175, R151, 0x2, P3 ;  /* 0x00000097af2d7211 */ /* 0x000fc400018f16ff */
[-C--:B------:R-:W-:Y:S02]  /*2d30*/  IADD3 R58, P0, R59, R150.reuse, RZ ;  /* 0x000000963b3a7210 */ /* 0x080fe40007f1e0ff */
[-C--:B------:R-:W-:Y:S02]  /*2d40*/  IADD3 R48, P3, R49, R150.reuse, RZ ;  /* 0x0000009631307210 */ /* 0x080fe40007f7e0ff */
[-C--:B------:R-:W-:Y:S02]  /*2d50*/  LEA.HI.X.SX32 R59, R167, R151.reuse, 0x2, P0 ;  /* 0x00000097a73b7211 */ /* 0x080fe400000f16ff */
[----:B------:R-:W-:Y:S02]  /*2d60*/  LEA.HI.X.SX32 R49, R173, R151, 0x2, P3 ;  /* 0x00000097ad317211 */ /* 0x000fe400018f16ff */
[-C--:B------:R-:W-:Y:S02]  /*2d70*/  IADD3 R62, P0, R63, R150.reuse, RZ ;  /* 0x000000963f3e7210 */ /* 0x080fe40007f1e0ff */
[----:B------:R-:W-:-:S02]  /*2d80*/  IADD3 R52, P3, R53, R150, RZ ;  /* 0x0000009635347210 */ /* 0x000fc40007f7e0ff */
[-C--:B------:R-:W-:Y:S02]  /*2d90*/  LEA.HI.X.SX32 R63, R19, R151.reuse, 0x2, P0 ;  /* 0x00000097133f7211 */ /* 0x080fe400000f16ff */
[-C--:B------:R-:W-:Y:S02]  /*2da0*/  LEA.HI.X.SX32 R53, R170, R151.reuse, 0x2, P3 ;  /* 0x00000097aa357211 */ /* 0x080fe400018f16ff */
[-C--:B------:R-:W-:Y:S02]  /*2db0*/  IADD3 R66, P0, R67, R150.reuse, RZ ;  /* 0x0000009643427210 */ /* 0x080fe40007f1e0ff */
        /* <DEDUP_REMOVED lines=9> */
[----:B------:R-:W-:Y:S01]  /*2e50*/  ISETP.GE.U32.AND P6, PT, R5, 0x7fffffe0, PT ;  /* 0x7fffffe00500780c */ /* 0x000fe20003fc6070 */
[----:B------:R-:W-:Y:S01]  /*2e60*/  VIADD R5, R6, 0xfffffffc ;  /* 0xfffffffc06057836 */ /* 0x000fe20000000000 */
[-C--:B------:R-:W-:Y:S02]  /*2e70*/  LEA.HI.X.SX32 R75, R196, R151.reuse, 0x2, P0 ;  /* 0x00000097c44b7211 */ /* 0x080fe400000f16ff */
[-C--:B------:R-:W-:Y:S02]  /*2e80*/  LEA.HI.X.SX32 R65, R165, R151.reuse, 0x2, P3 ;  /* 0x00000097a5417211 */ /* 0x080fe400018f16ff */
[-C--:B------:R-:W-:Y:S02]  /*2e90*/  IADD3 R78, P0, R79, R150.reuse, RZ ;  /* 0x000000964f4e7210 */ /* 0x080fe40007f1e0ff */
[----:B------:R-:W-:Y:S02]  /*2ea0*/  IADD3 R68, P3, R69, R150, RZ ;  /* 0x0000009645447210 */ /* 0x000fe40007f7e0ff */
[----:B------:R-:W-:Y:S01]  /*2eb0*/  ISETP.GE.U32.AND P1, PT, R5, 0x7fffffdd, PT ;  /* 0x7fffffdd0500780c */ /* 0x000fe20003f26070 */
[----:B------:R-:W-:Y:S01]  /*2ec0*/  VIADD R5, R6, 0xfffffffa ;  /* 0xfffffffa06057836 */ /* 0x000fe20000000000 */
[-C--:B------:R-:W-:Y:S01]  /*2ed0*/  LEA.HI.X.SX32 R79, R200, R151.reuse, 0x2, P0 ;  /* 0x00000097c84f7211 */ /* 0x080fe200000f16ff */
[----:B------:R-:W-:Y:S01]  /*2ee0*/  @!PT LDS RZ, [RZ] ;  /* 0x00000000fffff984 */ /* 0x000fe20000000800 */
[----:B------:R-:W-:Y:S01]  /*2ef0*/  @!PT LDS RZ, [RZ] ;  /* 0x00000000fffff984 */ /* 0x000fe20000000800 */
[----:B------:R-:W-:Y:S01]  /*2f00*/  @!PT LDS RZ, [RZ] ;  /* 0x00000000fffff984 */ /* 0x000fe20000000800 */
[----:B------:R3:W-:Y:S01]  /*2f10*/  LDGSTS.E [R29], desc[UR16][R150.64], !P6 ;  /* 0x00000000961d7fae */ /* 0x0007e2000f121850 */
[----:B------:R-:W-:-:S02]  /*2f20*/  LEA.HI.X.SX32 R69, R162, R151, 0x2, P3 ;  /* 0x00000097a2457211 */ /* 0x000fc400018f16ff */
[-C--:B------:R-:W-:Y:S01]  /*2f30*/  IADD3 R82, P0, R83, R150.reuse, RZ ;  /* 0x0000009653527210 */ /* 0x080fe20007f1e0ff */
[----:B------:R4:W-:Y:S01]  /*2f40*/  LDGSTS.E [R29+0x4], desc[UR16][R152.64], !P5 ;  /* 0x00004000981d7fae */ /* 0x0009e2000e921850 */
[-C--:B------:R-:W-:Y:S02]  /*2f50*/  IADD3 R72, P3, R73, R150.reuse, RZ ;  /* 0x0000009649487210 */ /* 0x080fe40007f7e0ff */
[-C--:B------:R-:W-:Y:S01]  /*2f60*/  LEA.HI.X.SX32 R83, R204, R151.reuse, 0x2, P0 ;  /* 0x00000097cc537211 */ /* 0x080fe200000f16ff */
[----:B------:R5:W-:Y:S01]  /*2f70*/  LDGSTS.E [R29+0x8], desc[UR16][R154.64], !P2 ;  /* 0x000080009a1d7fae */ /* 0x000be2000d121850 */
[----:B------:R-:W-:Y:S02]  /*2f80*/  LEA.HI.X.SX32 R73, R194, R151, 0x2, P3 ;  /* 0x00000097c2497211 */ /* 0x000fe400018f16ff */
[----:B------:R-:W-:Y:S01]  /*2f90*/  ISETP.GE.U32.AND P0, PT, R5, 0x7fffffdb, PT ;  /* 0x7fffffdb0500780c */ /* 0x000fe20003f06070 */
[----:B------:R-:W-:Y:S01]  /*2fa0*/  VIADD R5, R6, 0xfffffff8 ;  /* 0xfffffff806057836 */ /* 0x000fe20000000000 */
[----:B------:R-:W-:Y:S01]  /*2fb0*/  IADD3 R76, P3, R77, R150, RZ ;  /* 0x000000964d4c7210 */ /* 0x000fe20007f7e0ff */
[----:B------:R1:W-:Y:S01]  /*2fc0*/  LDGSTS.E [R29+0xc], desc[UR16][R156.64], !P1 ;  /* 0x0000c0009c1d7fae */ /* 0x0003e2000c921850 */
[----:B------:R-:W-:-:S02]  /*2fd0*/  LOP3.LUT R22, R3, 0x10, RZ, 0x3c, !PT ;  /* 0x0000001003167812 */ /* 0x000fc400078e3cff */
[-C--:B------:R-:W-:Y:S02]  /*2fe0*/  LEA.HI.X.SX32 R77, R198, R151.reuse, 0x2, P3 ;  /* 0x00000097c64d7211 */ /* 0x080fe400018f16ff */
[-C--:B------:R-:W-:Y:S01]  /*2ff0*/  IADD3 R80, P3, R81, R150.reuse, RZ ;  /* 0x0000009651507210 */ /* 0x080fe20007f7e0ff */
[----:B------:R-:W-:Y:S01]  /*3000*/  VIADD R27, R22, UR12 ;  /* 0x0000000c161b7c36 */ /* 0x000fe20008000000 */
[----:B------:R-:W-:Y:S01]  /*3010*/  ISETP.GE.U32.AND P6, PT, R5, 0x7fffffd9, PT ;  /* 0x7fffffd90500780c */ /* 0x000fe20003fc6070 */
[----:B------:R-:W-:Y:S01]  /*3020*/  VIADD R5, R6, 0xfffffff6 ;  /* 0xfffffff606057836 */ /* 0x000fe20000000000 */
[-C--:B------:R-:W-:Y:S02]  /*3030*/  LEA.HI.X.SX32 R81, R202, R151.reuse, 0x2, P3 ;  /* 0x00000097ca517211 */ /* 0x080fe400018f16ff */
[----:B------:R-:W-:Y:S01]  /*3040*/  IADD3 R84, P3, R85, R150, RZ ;  /* 0x0000009655547210 */ /* 0x000fe20007f7e0ff */
[----:B------:R2:W-:Y:S01]  /*3050*/  LDGSTS.E [R27], desc[UR16][R158.64], !P4 ;  /* 0x000000009e1b7fae */ /* 0x0005e2000e121850 */
[----:B------:R-:W-:Y:S01]  /*3060*/  ISETP.GE.U32.AND P2, PT, R5, 0x7fffffd7, PT ;  /* 0x7fffffd70500780c */ /* 0x000fe20003f46070 */
[----:B------:R-:W-:Y:S01]  /*3070*/  VIADD R5, R6, 0xfffffff5 ;  /* 0xfffffff506057836 */ /* 0x000fe20000000000 */
[----:B------:R-:W-:Y:S01]  /*3080*/  LEA.HI.X.SX32 R85, R206, R151, 0x2, P3 ;  /* 0x00000097ce557211 */ /* 0x000fe200018f16ff */
[----:B------:R2:W-:Y:S01]  /*3090*/  LDGSTS.E [R27+0x4], desc[UR16][R32.64], !P0 ;  /* 0x00004000201b7fae */ /* 0x0005e2000c121850 */
[----:B------:R-:W-:Y:S01]  /*30a0*/  ISETP.GE.U32.AND P3, PT, R21, 0x7fffffda, PT ;  /* 0x7fffffda1500780c */ /* 0x000fe20003f66070 */
[C---:B------:R-:W-:Y:S01]  /*30b0*/  VIADD R21, R6.reuse, 0xfffffff7 ;  /* 0xfffffff706157836 */ /* 0x040fe20000000000 */
[----:B------:R-:W-:Y:S01]  /*30c0*/  ISETP.GE.U32.AND P1, PT, R5, 0x7fffffd6, PT ;  /* 0x7fffffd60500780c */ /* 0x000fe20003f26070 */
[----:B------:R-:W-:Y:S01]  /*30d0*/  VIADD R5, R6, 0xfffffff4 ;  /* 0xfffffff406057836 */ /* 0x000fe20000000000 */
[----:B------:R-:W-:-:S02]  /*30e0*/  LOP3.LUT R22, R3, 0x20, RZ, 0x3c, !PT ;  /* 0x0000002003167812 */ /* 0x000fc400078e3cff */
[----:B------:R-:W-:Y:S01]  /*30f0*/  ISETP.GE.U32.AND P5, PT, R21, 0x7fffffd8, PT ;  /* 0x7fffffd81500780c */ /* 0x000fe20003fa6070 */
[C---:B------:R-:W-:Y:S01]  /*3100*/  VIADD R21, R6.reuse, 0xfffffff3 ;  /* 0xfffffff306157836 */ /* 0x040fe20000000000 */
[----:B------:R-:W-:Y:S01]  /*3110*/  ISETP.GE.U32.AND P4, PT, R5, 0x7fffffd5, PT ;  /* 0x7fffffd50500780c */ /* 0x000fe20003f86070 */
[----:B------:R-:W-:Y:S02]  /*3120*/  VIADD R5, R6, 0xfffffff2 ;  /* 0xfffffff206057836 */ /* 0x000fe40000000000 */
[----:B------:R-:W-:Y:S01]  /*3130*/  VIADD R30, R22, UR12 ;  /* 0x0000000c161e7c36 */ /* 0x000fe20008000000 */
[----:B------:R-:W-:Y:S01]  /*3140*/  ISETP.GE.U32.AND P0, PT, R21, 0x7fffffd4, PT ;  /* 0x7fffffd41500780c */ /* 0x000fe20003f06070 */
[----:B------:R2:W-:Y:S01]  /*3150*/  LDGSTS.E [R27+0x8], desc[UR16][R34.64], !P3 ;  /* 0x00008000221b7fae */ /* 0x0005e2000d921850 */
[----:B------:R-:W-:Y:S01]  /*3160*/  ISETP.GE.U32.AND P3, PT, R5, 0x7fffffd3, PT ;  /* 0x7fffffd30500780c */ /* 0x000fe20003f66070 */
[C---:B------:R-:W-:Y:S01]  /*3170*/  VIADD R5, R6.reuse, 0xfffffff1 ;  /* 0xfffffff106057836 */ /* 0x040fe20000000000 */
[----:B------:R-:W-:Y:S01]  /*3180*/  LOP3.LUT R22, R3, 0x30, RZ, 0x3c, !PT ;  /* 0x0000003003167812 */ /* 0x000fe200078e3cff */
[----:B------:R2:W-:Y:S01]  /*3190*/  LDGSTS.E [R27+0xc], desc[UR16][R36.64], !P6 ;  /* 0x0000c000241b7fae */ /* 0x0005e2000f121850 */
[----:B------:R-:W-:-:S02]  /*31a0*/  VIADD R21, R6, 0xffffffef ;  /* 0xffffffef06157836 */ /* 0x000fc40000000000 */
[----:B------:R-:W-:Y:S01]  /*31b0*/  ISETP.GE.U32.AND P6, PT, R5, 0x7fffffd2, PT ;  /* 0x7fffffd20500780c */ /* 0x000fe20003fc6070 */
[----:B------:R-:W-:Y:S01]  /*31c0*/  VIADD R5, R6, 0xfffffff0 ;  /* 0xfffffff006057836 */ /* 0x000fe20000000000 */
[----:B------:R2:W-:Y:S01]  /*31d0*/  LDGSTS.E [R30], desc[UR16][R38.64], !P5 ;  /* 0x00000000261e7fae */ /* 0x0005e2000e921850 */
[----:B------:R-:W-:Y:S01]  /*31e0*/  VIADD R28, R22, UR12 ;  /* 0x0000000c161c7c36 */ /* 0x000fe20008000000 */
[----:B------:R-:W-:Y:S02]  /*31f0*/  LOP3.LUT R22, R3, 0x40, RZ, 0x3c, !PT ;  /* 0x0000004003167812 */ /* 0x000fe400078e3cff */
[----:B------:R-:W-:Y:S01]  /*3200*/  ISETP.GE.U32.AND P5, PT, R5, 0x7fffffd1, PT ;  /* 0x7fffffd10500780c */ /* 0x000fe20003fa6070 */
[----:B------:R-:W-:Y:S01]  /*3210*/  VIADD R5, R6, 0xffffffee ;  /* 0xffffffee06057836 */ /* 0x000fe20000000000 */
[----:B------:R2:W-:Y:S01]  /*3220*/  LDGSTS.E [R30+0x4], desc[UR16][R40.64], !P2 ;  /* 0x00004000281e7fae */ /* 0x0005e2000d121850 */
[----:B------:R-:W-:Y:S01]  /*3230*/  ISETP.GE.U32.AND P2, PT, R21, 0x7fffffd0, PT ;  /* 0x7fffffd01500780c */ /* 0x000fe20003f46070 */
[----:B------:R-:W-:Y:S01]  /*3240*/  VIADD R26, R22, UR12 ;  /* 0x0000000c161a7c36 */ /* 0x000fe20008000000 */
[----:B------:R-:W-:Y:S01]  /*3250*/  LOP3.LUT R22, R3, 0x50, RZ, 0x3c, !PT ;  /* 0x0000005003167812 */ /* 0x000fe200078e3cff */
[----:B------:R2:W-:Y:S01]  /*3260*/  LDGSTS.E [R30+0x8], desc[UR16][R42.64], !P1 ;  /* 0x000080002a1e7fae */ /* 0x0005e2000c921850 */
[----:B------:R-:W-:Y:S01]  /*3270*/  ISETP.GE.U32.AND P1, PT, R5, 0x7fffffcf, PT ;  /* 0x7fffffcf0500780c */ /* 0x000fe20003f26070 */
[----:B------:R-:W-:-:S02]  /*3280*/  VIADD R5, R6, 0xffffffed ;  /* 0xffffffed06057836 */ /* 0x000fc40000000000 */
[----:B------:R2:W-:Y:S01]  /*3290*/  LDGSTS.E [R30+0xc], desc[UR16][R44.64], !P4 ;  /* 0x0000c0002c1e7fae */ /* 0x0005e2000e121850 */
[C---:B------:R-:W-:Y:S02]  /*32a0*/  VIADD R21, R6.reuse, 0xffffffeb ;  /* 0xffffffeb06157836 */ /* 0x040fe40000000000 */
[----:B------:R-:W-:Y:S01]  /*32b0*/  ISETP.GE.U32.AND P4, PT, R5, 0x7fffffce, PT ;  /* 0x7fffffce0500780c */ /* 0x000fe20003f86070 */
[----:B------:R-:W-:Y:S01]  /*32c0*/  VIADD R5, R6, 0xffffffec ;  /* 0xffffffec06057836 */ /* 0x000fe20000000000 */
[----:B------:R2:W-:Y:S01]  /*32d0*/  LDGSTS.E [R28], desc[UR16][R46.64], !P0 ;  /* 0x000000002e1c7fae */ /* 0x0005e2000c121850 */
[----:B------:R-:W-:Y:S01]  /*32e0*/  VIADD R25, R22, UR12 ;  /* 0x0000000c16197c36 */ /* 0x000fe20008000000 */
[----:B------:R-:W-:Y:S02]  /*32f0*/  LOP3.LUT R22, R3, 0x60, RZ, 0x3c, !PT ;  /* 0x0000006003167812 */ /* 0x000fe400078e3cff */
[----:B------:R-:W-:Y:S01]  /*3300*/  ISETP.GE.U32.AND P0, PT, R5, 0x7fffffcd, PT ;  /* 0x7fffffcd0500780c */ /* 0x000fe20003f06070 */
[C---:B------:R-:W-:Y:S01]  /*3310*/  VIADD R5, R6.reuse, 0xffffffea ;  /* 0xffffffea06057836 */ /* 0x040fe20000000000 */
[----:B------:R2:W-:Y:S01]  /*3320*/  LDGSTS.E [R28+0x4], desc[UR16][R48.64], !P3 ;  /* 0x00004000301c7fae */ /* 0x0005e2000d921850 */
[----:B------:R-:W-:Y:S01]  /*3330*/  ISETP.GE.U32.AND P3, PT, R21, 0x7fffffcc, PT ;  /* 0x7fffffcc1500780c */ /* 0x000fe20003f66070 */
[----:B------:R-:W-:-:S02]  /*3340*/  VIADD R21, R6, 0xffffffe7 ;  /* 0xffffffe706157836 */ /* 0x000fc40000000000 */
[----:B------:R2:W-:Y:S01]  /*3350*/  LDGSTS.E [R28+0x8], desc[UR16][R50.64], !P6 ;  /* 0x00008000321c7fae */ /* 0x0005e2000f121850 */
[----:B------:R-:W-:Y:S01]  /*3360*/  ISETP.GE.U32.AND P6, PT, R5, 0x7fffffcb, PT ;  /* 0x7fffffcb0500780c */ /* 0x000fe20003fc6070 */
[----:B------:R-:W-:Y:S02]  /*3370*/  VIADD R5, R6, 0xffffffe9 ;  /* 0xffffffe906057836 */ /* 0x000fe40000000000 */
[----:B------:R2:W-:Y:S01]  /*3380*/  LDGSTS.E [R28+0xc], desc[UR16][R52.64], !P5 ;  /* 0x0000c000341c7fae */ /* 0x0005e2000e921850 */
[----:B------:R-:W-:Y:S01]  /*3390*/  VIADD R24, R22, UR12 ;  /* 0x0000000c16187c36 */ /* 0x000fe20008000000 */
[----:B------:R-:W-:Y:S02]  /*33a0*/  LOP3.LUT R22, R3, 0x70, RZ, 0x3c, !PT ;  /* 0x0000007003167812 */ /* 0x000fe400078e3cff */
[----:B------:R-:W-:Y:S01]  /*33b0*/  ISETP.GE.U32.AND P5, PT, R5, 0x7fffffca, PT ;  /* 0x7fffffca0500780c */ /* 0x000fe20003fa6070 */
[----:B------:R-:W-:Y:S01]  /*33c0*/  VIADD R5, R6, 0xffffffe8 ;  /* 0xffffffe806057836 */ /* 0x000fe20000000000 */
[----:B------:R2:W-:Y:S01]  /*33d0*/  LDGSTS.E [R26], desc[UR16][R54.64], !P2 ;  /* 0x00000000361a7fae */ /* 0x0005e2000d121850 */
[----:B------:R-:W-:-:S02]  /*33e0*/  VIADD R23, R22, UR12 ;  /* 0x0000000c16177c36 */ /* 0x000fc40008000000 */
[C---:B------:R-:W-:Y:S01]  /*33f0*/  VIADD R22, R6.reuse, 0xffffffda ;  /* 0xffffffda06167836 */ /* 0x040fe20000000000 */
[----:B------:R-:W-:Y:S01]  /*3400*/  ISETP.GE.U32.AND P2, PT, R5, 0x7fffffc9, PT ;  /* 0x7fffffc90500780c */ /* 0x000fe20003f46070 */
[C---:B------:R-:W-:Y:S01]  /*3410*/  VIADD R5, R6.reuse, 0xffffffe6 ;  /* 0xffffffe606057836 */ /* 0x040fe20000000000 */
[----:B------:R2:W-:Y:S01]  /*3420*/  LDGSTS.E [R26+0x4], desc[UR16][R56.64], !P1 ;  /* 0x00004000381a7fae */ /* 0x0005e2000c921850 */
[----:B------:R-:W-:Y:S01]  /*3430*/  ISETP.GE.U32.AND P1, PT, R21, 0x7fffffc8, PT ;  /* 0x7fffffc81500780c */ /* 0x000fe20003f26070 */
[C---:B------:R-:W-:Y:S02]  /*3440*/  VIADD R21, R6.reuse, 0xffffffe3 ;  /* 0xffffffe306157836 */ /* 0x040fe40000000000 */
[----:B------:R2:W-:Y:S01]  /*3450*/  LDGSTS.E [R26+0x8], desc[UR16][R58.64], !P4 ;  /* 0x000080003a1a7fae */ /* 0x0005e2000e121850 */
[----:B------:R-:W-:Y:S01]  /*3460*/  ISETP.GE.U32.AND P4, PT, R5, 0x7fffffc7, PT ;  /* 0x7fffffc70500780c */ /* 0x000fe20003f86070 */
[C---:B------:R-:W-:Y:S02]  /*3470*/  VIADD R5, R6.reuse, 0xffffffe5 ;  /* 0xffffffe506057836 */ /* 0x040fe40000000000 */
[----:B------:R2:W-:Y:S03]  /*3480*/  LDGSTS.E [R26+0xc], desc[UR16][R60.64], !P0 ;  /* 0x0000c0003c1a7fae */ /* 0x0005e6000c121850 */
[----:B------:R-:W-:Y:S01]  /*3490*/  ISETP.GE.U32.AND P0, PT, R5, 0x7fffffc6, PT ;  /* 0x7fffffc60500780c */ /* 0x000fe20003f06070 */
[C---:B------:R-:W-:Y:S01]  /*34a0*/  VIADD R5, R6.reuse, 0xffffffe4 ;  /* 0xffffffe406057836 */ /* 0x040fe20000000000 */
[----:B------:R2:W-:Y:S04]  /*34b0*/  LDGSTS.E [R25], desc[UR16][R62.64], !P3 ;  /* 0x000000003e197fae */ /* 0x0005e8000d921850 */
[----:B------:R-:W-:Y:S01]  /*34c0*/  ISETP.GE.U32.AND P3, PT, R5, 0x7fffffc5, PT ;  /* 0x7fffffc50500780c */ /* 0x000fe20003f66070 */
[C---:B------:R-:W-:Y:S01]  /*34d0*/  VIADD R5, R6.reuse, 0xffffffe2 ;  /* 0xffffffe206057836 */ /* 0x040fe20000000000 */
[----:B------:R2:W-:Y:S01]  /*34e0*/  LDGSTS.E [R25+0x4], desc[UR16][R64.64], !P6 ;  /* 0x0000400040197fae */ /* 0x0005e2000f121850 */
[----:B------:R-:W-:Y:S01]  /*34f0*/  ISETP.GE.U32.AND P6, PT, R21, 0x7fffffc4, PT ;  /* 0x7fffffc41500780c */ /* 0x000fe20003fc6070 */
[----:B------:R-:W-:-:S02]  /*3500*/  VIADD R21, R6, 0xffffffe0 ;  /* 0xffffffe006157836 */ /* 0x000fc40000000000 */
[----:B------:R2:W-:Y:S01]  /*3510*/  LDGSTS.E [R25+0x8], desc[UR16][R66.64], !P5 ;  /* 0x0000800042197fae */ /* 0x0005e2000e921850 */
[----:B------:R-:W-:Y:S01]  /*3520*/  ISETP.GE.U32.AND P5, PT, R5, 0x7fffffc3, PT ;  /* 0x7fffffc30500780c */ /* 0x000fe20003fa6070 */
[C---:B------:R-:W-:Y:S02]  /*3530*/  VIADD R5, R6.reuse, 0xffffffe1 ;  /* 0xffffffe106057836 */ /* 0x040fe40000000000 */
[----:B------:R2:W-:Y:S03]  /*3540*/  LDGSTS.E [R25+0xc], desc[UR16][R68.64], !P2 ;  /* 0x0000c00044197fae */ /* 0x0005e6000d121850 */
[----:B------:R-:W-:Y:S01]  /*3550*/  ISETP.GE.U32.AND P2, PT, R5, 0x7fffffc2, PT ;  /* 0x7fffffc20500780c */ /* 0x000fe20003f46070 */
[----:B------:R-:W-:Y:S01]  /*3560*/  VIADD R5, R6, 0xffffffdf ;  /* 0xffffffdf06057836 */ /* 0x000fe20000000000 */
[----:B------:R2:W-:Y:S01]  /*3570*/  LDGSTS.E [R24], desc[UR16][R70.64], !P1 ;  /* 0x0000000046187fae */ /* 0x0005e2000c921850 */
[----:B------:R-:W-:-:S03]  /*3580*/  ISETP.GE.U32.AND P1, PT, R21, 0x7fffffc1, PT ;  /* 0x7fffffc11500780c */ /* 0x000fc60003f26070 */
[----:B------:R2:W-:Y:S01]  /*3590*/  LDGSTS.E [R24+0x4], desc[UR16][R72.64], !P4 ;  /* 0x0000400048187fae */ /* 0x0005e2000e121850 */
[----:B------:R-:W-:Y:S01]  /*35a0*/  ISETP.GE.AND P4, PT, R184, R21, PT ;  /* 0x00000015b800720c */ /* 0x000fe20003f86270 */
[C---:B------:R-:W-:Y:S02]  /*35b0*/  VIADD R21, R6.reuse, 0xffffffdc ;  /* 0xffffffdc06157836 */ /* 0x040fe40000000000 */
[----:B------:R2:W-:Y:S01]  /*35c0*/  LDGSTS.E [R24+0x8], desc[UR16][R74.64], !P0 ;  /* 0x000080004a187fae */ /* 0x0005e2000c121850 */
[----:B------:R-:W-:Y:S01]  /*35d0*/  ISETP.GE.U32.AND P0, PT, R5, 0x7fffffc0, PT ;  /* 0x7fffffc00500780c */ /* 0x000fe20003f06070 */
[----:B------:R-:W-:Y:S01]  /*35e0*/  VIADD R5, R6, 0xffffffde ;  /* 0xffffffde06057836 */ /* 0x000fe20000000000 */
[----:B------:R-:W-:Y:S01]  /*35f0*/  SEL R160, RZ, 0x4, P4 ;  /* 0x00000004ffa07807 */ /* 0x000fe20002000000 */
[----:B------:R2:W-:Y:S01]  /*3600*/  LDGSTS.E [R24+0xc], desc[UR16][R76.64], !P3 ;  /* 0x0000c0004c187fae */ /* 0x0005e2000d921850 */
[----:B------:R-:W-:Y:S02]  /*3610*/  ISETP.GE.AND P4, PT, R184, R6, PT ;  /* 0x00000006b800720c */ /* 0x000fe40003f86270 */
[----:B------:R-:W-:Y:S01]  /*3620*/  ISETP.GE.U32.AND P3, PT, R5, 0x7fffffbf, PT ;  /* 0x7fffffbf0500780c */ /* 0x000fe20003f66070 */
[----:B------:R2:W-:Y:S01]  /*3630*/  LDGSTS.E [R23], desc[UR16][R78.64], !P6 ;  /* 0x000000004e177fae */ /* 0x0005e2000f121850 */
[----:B------:R-:W-:-:S03]  /*3640*/  VIADD R5, R6, 0xffffffdd ;  /* 0xffffffdd06057836 */ /* 0x000fc60000000000 */
[----:B------:R2:W-:Y:S01]  /*3650*/  LDGSTS.E [R23+0x4], desc[UR16][R80.64], !P5 ;  /* 0x0000400050177fae */ /* 0x0005e2000e921850 */
[----:B------:R-:W-:Y:S01]  /*3660*/  ISETP.GE.U32.AND P5, PT, R21, 0x7fffffbd, PT ;  /* 0x7fffffbd1500780c */ /* 0x000fe20003fa6070 */
[----:B------:R-:W-:Y:S01]  /*3670*/  VIADD R21, R6, 0xffffffdb ;  /* 0xffffffdb06157836 */ /* 0x000fe20000000000 */
[----:B------:R-:W-:Y:S01]  /*3680*/  ISETP.GE.U32.AND P6, PT, R5, 0x7fffffbe, PT ;  /* 0x7fffffbe0500780c */ /* 0x000fe20003fc6070 */
[----:B------:R2:W-:Y:S01]  /*3690*/  LDGSTS.E [R23+0x8], desc[UR16][R82.64], !P2 ;  /* 0x0000800052177fae */ /* 0x0005e2000d121850 */
[----:B------:R-:W-:-:S03]  /*36a0*/  ISETP.GT.AND P2, PT, R187, 0x1f, PT ;  /* 0x0000001fbb00780c */ /* 0x000fc60003f44270 */
[----:B------:R2:W-:Y:S01]  /*36b0*/  LDGSTS.E [R23+0xc], desc[UR16][R84.64], !P1 ;  /* 0x0000c00054177fae */ /* 0x0005e2000c921850 */
[----:B------:R-:W-:Y:S02]  /*36c0*/  SEL R5, RZ, 0x4, !P2 ;  /* 0x00000004ff057807 */ /* 0x000fe40005000000 */
[----:B------:R-:W-:Y:S01]  /*36d0*/  ISETP.GE.AND P1, PT, R184, R31, PT ;  /* 0x0000001fb800720c */ /* 0x000fe20003f26270 */
[----:B------:R-:W0:Y:S01]  /*36e0*/  LDGDEPBAR ;  /* 0x00000000000079af */ /* 0x000e220000000000 */
[----:B------:R-:W-:Y:S02]  /*36f0*/  SEL R5, R5, RZ, !P4 ;  /* 0x000000ff05057207 */ /* 0x000fe40006000000 */
[----:B------:R-:W-:Y:S02]  /*3700*/  SEL R161, RZ, 0x4, P1 ;  /* 0x00000004ffa17807 */ /* 0x000fe40000800000 */
[----:B------:R-:W-:Y:S01]  /*3710*/  ISETP.NE.U32.AND P1, PT, R5, RZ, PT ;  /* 0x000000ff0500720c */ /* 0x000fe20003f25070 */
[----:B------:R-:W-:Y:S01]  /*3720*/  IMAD.SHL.U32 R5, R8, 0x20, RZ ;  /* 0x0000002008057824 */ /* 0x000fe200078e00ff */
[----:B------:R-:W-:-:S02]  /*3730*/  ISETP.GT.AND P2, PT, R187, 0x3f, PT ;  /* 0x0000003fbb00780c */ /* 0x000fc40003f44270 */
[----:B------:R-:W-:Y:S01]  /*3740*/  ISETP.GE.U32.AND P4, PT, R21, 0x7fffffbc, PT ;  /* 0x7fffffbc1500780c */ /* 0x000fe20003f86070 */
[----:B------:R-:W-:Y:S01]  /*3750*/  VIADD R21, R174, UR12 ;  /* 0x0000000cae157c36 */ /* 0x000fe20008000000 */
[----:B------:R-:W-:Y:S01]  /*3760*/  SEL R160, R160, RZ, P2 ;  /* 0x000000ffa0a07207 */ /* 0x000fe20001000000 */
[----:B---3--:R-:W-:Y:S01]  /*3770*/  IMAD.WIDE R150, R5, 0x4, R150 ;  /* 0x0000000405967825 */ /* 0x008fe200078e0296 */
[----:B------:R-:W-:-:S03]  /*3780*/  ISETP.GE.U32.AND P2, PT, R22, 0x7fffffbb, PT ;  /* 0x7fffffbb1600780c */ /* 0x000fc60003f46070 */
[----:B------:R-:W-:Y:S02]  /*3790*/  VIADD R22, R2, UR12 ;  /* 0x0000000c02167c36 */ /* 0x000fe40008000000 */
[----:B----4-:R-:W-:-:S03]  /*37a0*/  IMAD.WIDE R152, R5, 0x4, R152 ;  /* 0x0000000405987825 */ /* 0x010fc600078e0298 */
[----:B------:R-:W-:Y:S01]  /*37b0*/  LDGSTS.E [R22+0x1c000], desc[UR16][R86.64], P1 ;  /* 0x1c00000056167fae */ /* 0x000fe20008921850 */
[----:B-----5:R-:W-:-:S03]  /*37c0*/  IMAD.WIDE R154, R5, 0x4, R154 ;  /* 0x00000004059a7825 */ /* 0x020fc600078e029a */
[----:B------:R-:W-:Y:S01]  /*37d0*/  LDGSTS.E [R22+0x1c400], desc[UR16][R90.64], P1 ;  /* 0x1c4000005a167fae */ /* 0x000fe20008921850 */
[----:B-1----:R-:W-:-:S03]  /*37e0*/  IMAD.WIDE R156, R5, 0x4, R156 ;  /* 0x00000004059c7825 */ /* 0x002fc600078e029c */
[----:B------:R-:W-:Y:S01]  /*37f0*/  LDGSTS.E [R22+0x1c800], desc[UR16][R94.64], P1 ;  /* 0x1c8000005e167fae */ /* 0x000fe20008921850 */
[----:B------:R-:W-:Y:S02]  /*3800*/  VIADD R174, R6, 0xffffffd7 ;  /* 0xffffffd706ae7836 */ /* 0x000fe40000000000 */
[C---:B--2---:R-:W-:Y:S01]  /*3810*/  IMAD.WIDE R158, R5.reuse, 0x4, R158 ;  /* 0x00000004059e7825 */ /* 0x044fe200078e029e */
[----:B------:R-:W-:Y:S03]  /*3820*/  LDGSTS.E [R22+0x1cc00], desc[UR16][R98.64], P1 ;  /* 0x1cc0000062167fae */ /* 0x000fe60008921850 */
[C---:B------:R-:W-:Y:S01]  /*3830*/  IMAD.WIDE R32, R5.reuse, 0x4, R32 ;  /* 0x0000000405207825 */ /* 0x040fe200078e0220 */
        /* <DEDUP_REMOVED lines=51> */
[----:B------:R-:W-:Y:S01]  /*3b70*/  IMAD.WIDE R84, R5, 0x4, R84 ;  /* 0x0000000405547825 */ /* 0x000fe200078e0254 */
[----:B------:R-:W-:Y:S04]  /*3b80*/  LDGSTS.E [R21+0x1fa00], desc[UR16][R144.64], P1 ;  /* 0x1fa0000090157fae */ /* 0x000fe80008921850 */
[----:B------:R-:W-:Y:S01]  /*3b90*/  LDGSTS.E [R21+0x1fe00], desc[UR16][R148.64], P1 ;  /* 0x1fe0000094157fae */ /* 0x000fe20008921850 */
[----:B------:R-:W-:Y:S01]  /*3ba0*/  ISETP.GE.U32.AND P1, PT, R172, 0x7fffffba, PT ;  /* 0x7fffffbaac00780c */ /* 0x000fe20003f26070 */
[----:B------:R-:W-:-:S02]  /*3bb0*/  VIADD R172, R6, 0xffffffd8 ;  /* 0xffffffd806ac7836 */ /* 0x000fc40000000000 */
[----:B------:R-:W0:Y:S01]  /*3bc0*/  LDGDEPBAR ;  /* 0x00000000000079af */ /* 0x000e220000000000 */
[----:B------:R-:W-:Y:S06]  /*3bd0*/  BAR.SYNC.DEFER_BLOCKING 0x0 ;  /* 0x0000000000007b1d */ /* 0x000fec0000010000 */
[----:B------:R-:W-:Y:S01]  /*3be0*/  @!PT LDS RZ, [RZ] ;  /* 0x00000000fffff984 */ /* 0x000fe20000000800 */
[----:B------:R-:W-:Y:S01]  /*3bf0*/  @!PT LDS RZ, [RZ] ;  /* 0x00000000fffff984 */ /* 0x000fe20000000800 */
[----:B------:R-:W-:Y:S01]  /*3c00*/  @!PT LDS RZ, [RZ] ;  /* 0x00000000fffff984 */ /* 0x000fe20000000800 */
[----:B------:R1:W-:Y:S01]  /*3c10*/  LDGSTS.E [R29+0x4000], desc[UR16][R150.64], !P0 ;  /* 0x04000000961d7fae */ /* 0x0003e2000c121850 */
[----:B------:R-:W-:Y:S01]  /*3c20*/  ISETP.GE.U32.AND P0, PT, R172, 0x7fffffb9, PT ;  /* 0x7fffffb9ac00780c */ /* 0x000fe20003f06070 */
[----:B------:R-:W-:Y:S02]  /*3c30*/  VIADD R172, R6, 0xffffffd6 ;  /* 0xffffffd606ac7836 */ /* 0x000fe40000000000 */
[----:B------:R2:W-:Y:S01]  /*3c40*/  LDGSTS.E [R29+0x4004], desc[UR16][R152.64], !P3 ;  /* 0x04004000981d7fae */ /* 0x0005e2000d921850 */
[----:B------:R-:W-:Y:S01]  /*3c50*/  ISETP.GE.U32.AND P3, PT, R174, 0x7fffffb8, PT ;  /* 0x7fffffb8ae00780c */ /* 0x000fe20003f66070 */
[----:B------:R-:W-:-:S02]  /*3c60*/  VIADD R174, R6, 0xffffffd4 ;  /* 0xffffffd406ae7836 */ /* 0x000fc40000000000 */
[----:B------:R3:W-:Y:S01]  /*3c70*/  LDGSTS.E [R29+0x4008], desc[UR16][R154.64], !P6 ;  /* 0x040080009a1d7fae */ /* 0x0007e2000f121850 */
[----:B------:R-:W-:Y:S01]  /*3c80*/  ISETP.GE.U32.AND P6, PT, R172, 0x7fffffb7, PT ;  /* 0x7fffffb7ac00780c */ /* 0x000fe20003fc6070 */
[----:B------:R-:W-:Y:S02]  /*3c90*/  VIADD R172, R6, 0xffffffd5 ;  /* 0xffffffd506ac7836 */ /* 0x000fe40000000000 */
[----:B------:R4:W-:Y:S01]  /*3ca0*/  LDGSTS.E [R29+0x400c], desc[UR16][R156.64], !P5 ;  /* 0x0400c0009c1d7fae */ /* 0x0009e2000e921850 */
[C---:B-1----:R-:W-:Y:S02]  /*3cb0*/  IMAD.WIDE R150, R5.reuse, 0x4, R150 ;  /* 0x0000000405967825 */ /* 0x042fe400078e0296 */
[----:B------:R-:W-:Y:S01]  /*3cc0*/  ISETP.GE.U32.AND P5, PT, R172, 0x7fffffb6, PT ;  /* 0x7fffffb6ac00780c */ /* 0x000fe20003fa6070 */
[----:B------:R1:W-:Y:S01]  /*3cd0*/  LDGSTS.E [R27+0x4000], desc[UR16][R158.64], !P4 ;  /* 0x040000009e1b7fae */ /* 0x0003e2000e121850 */
[----:B------:R-:W-:Y:S01]  /*3ce0*/  VIADD R172, R6, 0xffffffd3 ;  /* 0xffffffd306ac7836 */ /* 0x000fe20000000000 */
[----:B------:R-:W-:Y:S01]  /*3cf0*/  ISETP.GE.U32.AND P4, PT, R174, 0x7fffffb5, PT ;  /* 0x7fffffb5ae00780c */ /* 0x000fe20003f86070 */
[----:B------:R-:W-:Y:S01]  /*3d00*/  VIADD R174, R6, 0xffffffd1 ;  /* 0xffffffd106ae7836 */ /* 0x000fe20000000000 */
[----:B------:R5:W-:Y:S01]  /*3d10*/  LDGSTS.E [R27+0x4004], desc[UR16][R32.64], !P2 ;  /* 0x04004000201b7fae */ /* 0x000be2000d121850 */
[----:B--2---:R-:W-:Y:S01]  /*3d20*/  IMAD.WIDE R152, R5, 0x4, R152 ;  /* 0x0000000405987825 */ /* 0x004fe200078e0298 */
[----:B------:R-:W-:-:S02]  /*3d30*/  ISETP.GE.U32.AND P2, PT, R172, 0x7fffffb4, PT ;  /* 0x7fffffb4ac00780c */ /* 0x000fc40003f46070 */
[----:B------:R2:W-:Y:S01]  /*3d40*/  LDGSTS.E [R27+0x4008], desc[UR16][R34.64], !P1 ;  /* 0x04008000221b7fae */ /* 0x0005e2000c921850 */
[----:B------:R-:W-:Y:S02]  /*3d50*/  VIADD R172, R6, 0xffffffd2 ;  /* 0xffffffd206ac7836 */ /* 0x000fe40000000000 */
[----:B---3--:R-:W-:Y:S01]  /*3d60*/  IMAD.WIDE R154, R5, 0x4, R154 ;  /* 0x00000004059a7825 */ /* 0x008fe200078e029a */
[----:B------:R3:W-:Y:S01]  /*3d70*/  LDGSTS.E [R27+0x400c], desc[UR16][R36.64], !P0 ;  /* 0x0400c000241b7fae */ /* 0x0007e2000c121850 */
[----:B------:R-:W-:Y:S02]  /*3d80*/  ISETP.GE.U32.AND P0, PT, R174, 0x7fffffb2, PT ;  /* 0x7fffffb2ae00780c */ /* 0x000fe40003f06070 */
[----:B------:R-:W-:Y:S01]  /*3d90*/  ISETP.GE.U32.AND P1, PT, R172, 0x7fffffb3, PT ;  /* 0x7fffffb3ac00780c */ /* 0x000fe20003f26070 */
[C---:B------:R-:W-:Y:S01]  /*3da0*/  VIADD R172, R6.reuse, 0xffffffd0 ;  /* 0xffffffd006ac7836 */ /* 0x040fe20000000000 */
[----:B------:R3:W-:Y:S01]  /*3db0*/  LDGSTS.E [R30+0x4000], desc[UR16][R38.64], !P3 ;  /* 0x04000000261e7fae */ /* 0x0007e2000d921850 */
[----:B------:R-:W-:-:S02]  /*3dc0*/  VIADD R174, R6, 0xffffffce ;  /* 0xffffffce06ae7836 */ /* 0x000fc40000000000 */
[C---:B----4-:R-:W-:Y:S01]  /*3dd0*/  IMAD.WIDE R156, R5.reuse, 0x4, R156 ;  /* 0x00000004059c7825 */ /* 0x050fe200078e029c */
[----:B------:R-:W-:Y:S01]  /*3de0*/  ISETP.GE.U32.AND P3, PT, R172, 0x7fffffb1, PT ;  /* 0x7fffffb1ac00780c */ /* 0x000fe20003f66070 */
[----:B------:R4:W-:Y:S02]  /*3df0*/  LDGSTS.E [R30+0x4004], desc[UR16][R40.64], !P6 ;  /* 0x04004000281e7fae */ /* 0x0009e4000f121850 */
[----:B------:R-:W-:Y:S02]  /*3e00*/  VIADD R172, R6, 0xffffffcf ;  /* 0xffffffcf06ac7836 */ /* 0x000fe40000000000 */
[----:B------:R4:W-:Y:S01]  /*3e10*/  LDGSTS.E [R30+0x4008], desc[UR16][R42.64], !P5 ;  /* 0x040080002a1e7fae */ /* 0x0009e2000e921850 */
[----:B------:R-:W-:Y:S01]  /*3e20*/  ISETP.GE.U32.AND P5, PT, R174, 0x7fffffaf, PT ;  /* 0x7fffffafae00780c */ /* 0x000fe20003fa6070 */
[----:B------:R-:W-:Y:S01]  /*3e30*/  VIADD R174, R6, 0xffffffcb ;  /* 0xffffffcb06ae7836 */ /* 0x000fe20000000000 */
[----:B------:R-:W-:Y:S01]  /*3e40*/  ISETP.GE.U32.AND P6, PT, R172, 0x7fffffb0, PT ;  /* 0x7fffffb0ac00780c */ /* 0x000fe20003fc6070 */
[----:B------:R-:W-:Y:S01]  /*3e50*/  VIADD R172, R6, 0xffffffcd ;  /* 0xffffffcd06ac7836 */ /* 0x000fe20000000000 */
[----:B------:R4:W-:Y:S01]  /*3e60*/  LDGSTS.E [R30+0x400c], desc[UR16][R44.64], !P4 ;  /* 0x0400c0002c1e7fae */ /* 0x0009e2000e121850 */
[----:B-1----:R-:W-:-:S03]  /*3e70*/  IMAD.WIDE R158, R5, 0x4, R158 ;  /* 0x00000004059e7825 */ /* 0x002fc600078e029e */
[----:B------:R-:W-:Y:S01]  /*3e80*/  ISETP.GE.U32.AND P4, PT, R172, 0x7fffffae, PT ;  /* 0x7fffffaeac00780c */ /* 0x000fe20003f86070 */
[----:B------:R-:W-:Y:S01]  /*3e90*/  VIADD R172, R6, 0xffffffcc ;  /* 0xffffffcc06ac7836 */ /* 0x000fe20000000000 */
[----:B------:R1:W-:Y:S01]  /*3ea0*/  LDGSTS.E [R28+0x4000], desc[UR16][R46.64], !P2 ;  /* 0x040000002e1c7fae */ /* 0x0003e2000d121850 */
[----:B-----5:R-:W-:-:S03]  /*3eb0*/  IMAD.WIDE R32, R5, 0x4, R32 ;  /* 0x0000000405207825 */ /* 0x020fc600078e0220 */
[----:B------:R-:W-:Y:S01]  /*3ec0*/  ISETP.GE.U32.AND P2, PT, R172, 0x7fffffad, PT ;  /* 0x7fffffadac00780c */ /* 0x000fe20003f46070 */
[----:B------:R-:W-:Y:S01]  /*3ed0*/  VIADD R172, R6, 0xffffffca ;  /* 0xffffffca06ac7836 */ /* 0x000fe20000000000 */
[----:B------:R5:W-:Y:S01]  /*3ee0*/  LDGSTS.E [R28+0x4004], desc[UR16][R48.64], !P1 ;  /* 0x04004000301c7fae */ /* 0x000be2000c921850 */
[----:B------:R-:W-:Y:S01]  /*3ef0*/  ISETP.GE.U32.AND P1, PT, R174, 0x7fffffac, PT ;  /* 0x7fffffacae00780c */ /* 0x000fe20003f26070 */
[----:B------:R-:W-:Y:S02]  /*3f00*/  VIADD R174, R6, 0xffffffc8 ;  /* 0xffffffc806ae7836 */ /* 0x000fe40000000000 */
[----:B------:R5:W-:Y:S01]  /*3f10*/  LDGSTS.E [R28+0x4008], desc[UR16][R50.64], !P0 ;  /* 0x04008000321c7fae */ /* 0x000be2000c121850 */
[----:B------:R-:W-:Y:S01]  /*3f20*/  ISETP.GE.U32.AND P0, PT, R172, 0x7fffffab, PT ;  /* 0x7fffffabac00780c */ /* 0x000fe20003f06070 */
[----:B------:R-:W-:Y:S02]  /*3f30*/  VIADD R172, R6, 0xffffffc9 ;  /* 0xffffffc906ac7836 */ /* 0x000fe40000000000 */
[----:B------:R5:W-:Y:S01]  /*3f40*/  LDGSTS.E [R28+0x400c], desc[UR16][R52.64], !P3 ;  /* 0x0400c000341c7fae */ /* 0x000be2000d921850 */
[----:B--2---:R-:W-:-:S02]  /*3f50*/  IMAD.WIDE R34, R5, 0x4, R34 ;  /* 0x0000000405227825 */ /* 0x004fc400078e0222 */
[----:B------:R-:W-:Y:S01]  /*3f60*/  ISETP.GE.U32.AND P3, PT, R172, 0x7fffffaa, PT ;  /* 0x7fffffaaac00780c */ /* 0x000fe20003f66070 */
[----:B------:R2:W-:Y:S01]  /*3f70*/  LDGSTS.E [R26+0x4000], desc[UR16][R54.64], !P6 ;  /* 0x04000000361a7fae */ /* 0x0005e2000f121850 */
[----:B------:R-:W-:Y:S01]  /*3f80*/  ISETP.GE.U32.AND P6, PT, R174, 0x7fffffa9, PT ;  /* 0x7fffffa9ae00780c */ /* 0x000fe20003fc6070 */
[C---:B------:R-:W-:Y:S02]  /*3f90*/  VIADD R174, R6.reuse, 0xffffffc5 ;  /* 0xffffffc506ae7836 */ /* 0x040fe40000000000 */
[----:B------:R2:W-:Y:S01]  /*3fa0*/  LDGSTS.E [R26+0x4004], desc[UR16][R56.64], !P5 ;  /* 0x04004000381a7fae */ /* 0x0005e2000e921850 */
[----:B------:R-:W-:Y:S02]  /*3fb0*/  VIADD R172, R6, 0xffffffc7 ;  /* 0xffffffc706ac7836 */ /* 0x000fe40000000000 */
[----:B---3--:R-:W-:Y:S01]  /*3fc0*/  IMAD.WIDE R36, R5, 0x4, R36 ;  /* 0x0000000405247825 */ /* 0x008fe200078e0224 */
[----:B------:R3:W-:Y:S02]  /*3fd0*/  LDGSTS.E [R26+0x4008], desc[UR16][R58.64], !P4 ;  /* 0x040080003a1a7fae */ /* 0x0007e4000e121850 */
[----:B------:R-:W-:Y:S01]  /*3fe0*/  ISETP.GE.U32.AND P5, PT, R172, 0x7fffffa8, PT ;  /* 0x7fffffa8ac00780c */ /* 0x000fe20003fa6070 */
[----:B------:R-:W-:Y:S01]  /*3ff0*/  VIADD R172, R6, 0xffffffc6 ;  /* 0xffffffc606ac7836 */ /* 0x000fe20000000000 */
[----:B------:R3:W-:Y:S01]  /*4000*/  LDGSTS.E [R26+0x400c], desc[UR16][R60.64], !P2 ;  /* 0x0400c0003c1a7fae */ /* 0x0007e2000d121850 */
[----:B------:R-:W-:Y:S01]  /*4010*/  ISETP.GE.U32.AND P2, PT, R174, 0x7fffffa6, PT ;  /* 0x7fffffa6ae00780c */ /* 0x000fe20003f46070 */
[----:B------:R-:W-:-:S02]  /*4020*/  VIADD R174, R6, 0xffffffc2 ;  /* 0xffffffc206ae7836 */ /* 0x000fc40000000000 */
[----:B------:R3:W-:Y:S01]  /*4030*/  LDGSTS.E [R25+0x4000], desc[UR16][R62.64], !P1 ;  /* 0x040000003e197fae */ /* 0x0007e2000c921850 */
[----:B------:R-:W-:Y:S01]  /*4040*/  ISETP.GE.U32.AND P4, PT, R172, 0x7fffffa7, PT ;  /* 0x7fffffa7ac00780c */ /* 0x000fe20003f86070 */
[----:B------:R-:W-:Y:S02]  /*4050*/  VIADD R172, R6, 0xffffffc4 ;  /* 0xffffffc406ac7836 */ /* 0x000fe40000000000 */
[----:B------:R3:W-:Y:S01]  /*4060*/  LDGSTS.E [R25+0x4004], desc[UR16][R64.64], !P0 ;  /* 0x0400400040197fae */ /* 0x0007e2000c121850 */
[C---:B------:R-:W-:Y:S02]  /*4070*/  IMAD.WIDE R38, R5.reuse, 0x4, R38 ;  /* 0x0000000405267825 */ /* 0x040fe400078e0226 */
[----:B------:R-:W-:Y:S01]  /*4080*/  ISETP.GE.U32.AND P1, PT, R172, 0x7fffffa5, PT ;  /* 0x7fffffa5ac00780c */ /* 0x000fe20003f26070 */
[----:B------:R3:W-:Y:S01]  /*4090*/  LDGSTS.E [R25+0x4008], desc[UR16][R66.64], !P3 ;  /* 0x0400800042197fae */ /* 0x0007e2000d921850 */
[----:B------:R-:W-:Y:S01]  /*40a0*/  ISETP.GE.U32.AND P3, PT, R174, 0x7fffffa3, PT ;  /* 0x7fffffa3ae00780c */ /* 0x000fe20003f66070 */
[C---:B------:R-:W-:Y:S01]  /*40b0*/  VIADD R172, R6.reuse, 0xffffffc3 ;  /* 0xffffffc306ac7836 */ /* 0x040fe20000000000 */
[----:B------:R-:W5:Y:S01]  /*40c0*/  LDC R174, c[0x0][0x230] ;  /* 0x00008c00ffae7b82 */ /* 0x000f620000000800 */
[----:B------:R-:W-:Y:S01]  /*40d0*/  VIADD R6, R6, 0xffffffc1 ;  /* 0xffffffc106067836 */ /* 0x000fe20000000000 */
[----:B------:R3:W-:Y:S01]  /*40e0*/  LDGSTS.E [R25+0x400c], desc[UR16][R68.64], !P6 ;  /* 0x0400c00044197fae */ /* 0x0007e2000f121850 */
[----:B----4-:R-:W-:Y:S01]  /*40f0*/  IMAD.WIDE R40, R5, 0x4, R40 ;  /* 0x0000000405287825 */ /* 0x010fe200078e0228 */
[----:B------:R-:W-:-:S02]  /*4100*/  ISETP.GE.U32.AND P0, PT, R172, 0x7fffffa4, PT ;  /* 0x7fffffa4ac00780c */ /* 0x000fc40003f06070 */
[----:B------:R-:W-:Y:S01]  /*4110*/  ISETP.GE.U32.AND P6, PT, R6, 0x7fffffa2, PT ;  /* 0x7fffffa20600780c */ /* 0x000fe20003fc6070 */
[----:B------:R-:W-:Y:S01]  /*4120*/  VIADD R6, R176, 0xffffffbf ;  /* 0xffffffbfb0067836 */ /* 0x000fe20000000000 */
[----:B------:R4:W-:Y:S01]  /*4130*/  LDGSTS.E [R24+0x4000], desc[UR16][R70.64], !P5 ;  /* 0x0400000046187fae */ /* 0x0009e2000e921850 */
[----:B------:R-:W-:Y:S01]  /*4140*/  ISETP.GE.U32.AND P5, PT, R31, 0x7fffffa1, PT ;  /* 0x7fffffa11f00780c */ /* 0x000fe20003fa6070 */
[----:B------:R-:W2:Y:S01]  /*4150*/  LDC R172, c[0x0][0x230] ;  /* 0x00008c00ffac7b82 */ /* 0x000ea20000000800 */
[----:B------:R-:W-:Y:S01]  /*4160*/  IMAD.WIDE R42, R5, 0x4, R42 ;  /* 0x00000004052a7825 */ /* 0x000fe200078e022a */
[----:B------:R4:W-:Y:S01]  /*4170*/  LDGSTS.E [R24+0x4004], desc[UR16][R72.64], !P4 ;  /* 0x0400400048187fae */ /* 0x0009e2000e121850 */
[----:B------:R-:W-:Y:S02]  /*4180*/  ISETP.GT.AND P4, PT, R187, 0x5f, PT ;  /* 0x0000005fbb00780c */ /* 0x000fe40003f84270 */
[----:B------:R-:W-:Y:S01]  /*4190*/  IMAD.WIDE R44, R5, 0x4, R44 ;  /* 0x00000004052c7825 */ /* 0x000fe200078e022c */
[----:B------:R4:W-:Y:S01]  /*41a0*/  LDGSTS.E [R24+0x4008], desc[UR16][R74.64], !P2 ;  /* 0x040080004a187fae */ /* 0x0009e2000d121850 */
[----:B------:R-:W-:Y:S01]  /*41b0*/  ISETP.NE.U32.AND P2, PT, R160, RZ, PT ;  /* 0x000000ffa000720c */ /* 0x000fe20003f45070 */
[----:B------:R-:W4:Y:S01]  /*41c0*/  LDC R176, c[0x0][0x230] ;  /* 0x00008c00ffb07b82 */ /* 0x000f220000000800 */
[----:B------:R-:W-:Y:S01]  /*41d0*/  SEL R161, R161, RZ, P4 ;  /* 0x000000ffa1a17207 */ /* 0x000fe20002000000 */
[----:B------:R4:W-:Y:S01]  /*41e0*/  LDGSTS.E [R24+0x400c], desc[UR16][R76.64], !P1 ;  /* 0x0400c0004c187fae */ /* 0x0009e2000c921850 */
[----:B------:R-:W-:Y:S01]  /*41f0*/  ISETP.GE.U32.AND P1, PT, R6, 0x7fffffa0, PT ;  /* 0x7fffffa00600780c */ /* 0x000fe20003f26070 */
[----:B-1----:R-:W-:Y:S01]  /*4200*/  IMAD.WIDE R46, R5, 0x4, R46 ;  /* 0x00000004052e7825 */ /* 0x002fe200078e022e */
[----:B------:R-:W-:Y:S01]  /*4210*/  ISETP.NE.U32.AND P4, PT, R161, RZ, PT ;  /* 0x000000ffa100720c */ /* 0x000fe20003f85070 */
[----:B------:R1:W-:Y:S02]  /*4220*/  LDGSTS.E [R23+0x4000], desc[UR16][R78.64], !P0 ;  /* 0x040000004e177fae */ /* 0x0003e4000c121850 */
[----:B-----5:R-:W-:Y:S01]  /*4230*/  VIADD R6, R174, 0xffffffbd ;  /* 0xffffffbdae067836 */ /* 0x020fe20000000000 */
[----:B------:R-:W5:Y:S01]  /*4240*/  LDC R160, c[0x0][0x230] ;  /* 0x00008c00ffa07b82 */ /* 0x000f620000000800 */
[----:B------:R1:W-:Y:S01]  /*4250*/  LDGSTS.E [R23+0x4004], desc[UR16][R80.64], !P3 ;  /* 0x0400400050177fae */ /* 0x0003e2000d921850 */
[----:B------:R-:W-:-:S02]  /*4260*/  IMAD.WIDE R48, R5, 0x4, R48 ;  /* 0x0000000405307825 */ /* 0x000fc400078e0230 */
[----:B------:R-:W-:Y:S01]  /*4270*/  ISETP.GE.U32.AND P3, PT, R6, 0x7fffff9e, PT ;  /* 0x7fffff9e0600780c */ /* 0x000fe20003f66070 */
[----:B------:R1:W-:Y:S01]  /*4280*/  LDGSTS.E [R23+0x4008], desc[UR16][R82.64], !P6 ;  /* 0x0400800052177fae */ /* 0x0003e2000f121850 */
[----:B------:R-:W-:Y:S02]  /*4290*/  VIADD R6, R180, 0xffffffbb ;  /* 0xffffffbbb4067836 */ /* 0x000fe40000000000 */
[----:B--2---:R-:W-:Y:S01]  /*42a0*/  VIADD R31, R172, 0xffffffbe ;  /* 0xffffffbeac1f7836 */ /* 0x004fe20000000000 */
[----:B------:R2:W-:Y:S01]  /*42b0*/  LDGSTS.E [R23+0x400c], desc[UR16][R84.64], !P5 ;  /* 0x0400c00054177fae */ /* 0x0005e2000e921850 */
[----:B------:R-:W3:Y:S01]  /*42c0*/  LDC R161, c[0x0][0x230] ;  /* 0x00008c00ffa17b82 */ /* 0x000ee20000000800 */
[----:B------:R-:W-:Y:S01]  /*42d0*/  ISETP.GE.U32.AND P5, PT, R6, 0x7fffff9c, PT ;  /* 0x7fffff9c0600780c */ /* 0x000fe20003fa6070 */
[----:B------:R-:W-:Y:S01]  /*42e0*/  IMAD.SHL.U32 R6, R9, 0x20, RZ ;  /* 0x0000002009067824 */ /* 0x000fe200078e00ff */
[----:B------:R-:W0:Y:S01]  /*42f0*/  LDGDEPBAR ;  /* 0x00000000000079af */ /* 0x000e220000000000 */
[----:B------:R-:W-:Y:S01]  /*4300*/  ISETP.GE.U32.AND P0, PT, R31, 0x7fffff9f, PT ;  /* 0x7fffff9f1f00780c */ /* 0x000fe20003f06070 */
[----:B------:R-:W-:-:S02]  /*4310*/  VIADD R31, R178, 0xffffffbc ;  /* 0xffffffbcb21f7836 */ /* 0x000fc40000000000 */
[C---:B------:R-:W-:Y:S01]  /*4320*/  IMAD.WIDE R86, R6.reuse, 0x4, R86 ;  /* 0x0000000406567825 */ /* 0x040fe200078e0256 */
[----:B------:R-:W1:Y:S02]  /*4330*/  LDC R172, c[0x0][0x230] ;  /* 0x00008c00ffac7b82 */ /* 0x000e640000000800 */
[----:B------:R-:W-:Y:S01]  /*4340*/  ISETP.GE.U32.AND P6, PT, R31, 0x7fffff9d, PT ;  /* 0x7fffff9d1f00780c */ /* 0x000fe20003fc6070 */
[C---:B------:R-:W-:Y:S01]  /*4350*/  IMAD.WIDE R90, R6.reuse, 0x4, R90 ;  /* 0x00000004065a7825 */ /* 0x040fe200078e025a */
[----:B------:R2:W-:Y:S03]  /*4360*/  LDGSTS.E [R22+0x20000], desc[UR16][R86.64], P2 ;  /* 0x2000000056167fae */ /* 0x0005e60009121850 */
[C---:B------:R-:W-:Y:S01]  /*4370*/  IMAD.WIDE R94, R6.reuse, 0x4, R94 ;  /* 0x00000004065e7825 */ /* 0x040fe200078e025e */
[----:B------:R2:W-:Y:S01]  /*4380*/  LDGSTS.E [R22+0x20400], desc[UR16][R90.64], P2 ;  /* 0x204000005a167fae */ /* 0x0005e20009121850 */
[----:B------:R-:W4:Y:S02]  /*4390*/  LDC R31, c[0x0][0x230] ;  /* 0x00008c00ff1f7b82 */ /* 0x000f240000000800 */
[C---:B------:R-:W-:Y:S01]  /*43a0*/  IMAD.WIDE R98, R6.reuse, 0x4, R98 ;  /* 0x0000000406627825 */ /* 0x040fe200078e0262 */
[----:B------:R2:W-:Y:S03]  /*43b0*/  LDGSTS.E [R22+0x20800], desc[UR16][R94.64], P2 ;  /* 0x208000005e167fae */ /* 0x0005e60009121850 */
[C---:B------:R-:W-:Y:S01]  /*43c0*/  IMAD.WIDE R102, R6.reuse, 0x4, R102 ;  /* 0x0000000406667825 */ /* 0x040fe200078e0266 */
[----:B------:R2:W-:Y:S01]  /*43d0*/  LDGSTS.E [R22+0x20c00], desc[UR16][R98.64], P2 ;  /* 0x20c0000062167fae */ /* 0x0005e20009121850 */
[----:B------:R-:W2:Y:S02]  /*43e0*/  LDC R174, c[0x0][0x230] ;  /* 0x00008c00ffae7b82 */ /* 0x000ea40000000800 */
        /* <DEDUP_REMOVED lines=54> */
[----:B------:R-:W-:Y:S01]  /*4750*/  IMAD.WIDE R148, R6, 0x4, R148 ;  /* 0x0000000406947825 */ /* 0x000fe200078e0294 */
[----:B------:R2:W-:Y:S03]  /*4760*/  LDGSTS.E [R21+0x23a00], desc[UR16][R144.64], P2 ;  /* 0x23a0000090157fae */ /* 0x0005e60009121850 */
[----:B------:R-:W-:Y:S01]  /*4770*/  VIADD R9, R182, 0xffffffba ;  /* 0xffffffbab6097836 */ /* 0x000fe20000000000 */
[----:B------:R2:W-:Y:S01]  /*4780*/  LDGSTS.E [R21+0x23e00], desc[UR16][R148.64], P2 ;  /* 0x23e0000094157fae */ /* 0x0005e20009121850 */
[----:B-----5:R-:W-:Y:S01]  /*4790*/  VIADD R160, R160, 0xffffffb8 ;  /* 0xffffffb8a0a07836 */ /* 0x020fe20000000000 */
[----:B------:R-:W5:Y:S01]  /*47a0*/  LDC R182, c[0x0][0x230] ;  /* 0x00008c00ffb67b82 */ /* 0x000f620000000800 */
[----:B---3--:R-:W-:Y:S01]  /*47b0*/  VIADD R161, R161, 0xffffffb7 ;  /* 0xffffffb7a1a17836 */ /* 0x008fe20000000000 */
[----:B------:R-:W0:Y:S01]  /*47c0*/  LDGDEPBAR ;  /* 0x00000000000079af */ /* 0x000e220000000000 */
[----:B------:R-:W-:Y:S01]  /*47d0*/  ISETP.GE.U32.AND P2, PT, R9, 0x7fffff9b, PT ;  /* 0x7fffff9b0900780c */ /* 0x000fe20003f46070 */
[----:B----4-:R-:W-:-:S04]  /*47e0*/  VIADD R31, R31, 0xffffffb9 ;  /* 0xffffffb91f1f7836 */ /* 0x010fc80000000000 */
[----:B------:R-:W-:Y:S01]  /*47f0*/  BAR.SYNC.DEFER_BLOCKING 0x0 ;  /* 0x0000000000007b1d */ /* 0x000fe20000010000 */
[----:B-1----:R-:W-:Y:S02]  /*4800*/  VIADD R172, R172, 0xffffffb6 ;  /* 0xffffffb6acac7836 */ /* 0x002fe40000000000 */
[----:B------:R-:W-:-:S05]  /*4810*/  IMAD.WIDE R50, R5, 0x4, R50 ;  /* 0x0000000405327825 */ /* 0x000fca00078e0232 */
[----:B------:R-:W1:Y:S01]  /*4820*/  LDC R9, c[0x0][0x230] ;  /* 0x00008c00ff097b82 */ /* 0x000e620000000800 */
[----:B------:R-:W-:-:S04]  /*4830*/  IMAD.WIDE R52, R5, 0x4, R52 ;  /* 0x0000000405347825 */ /* 0x000fc800078e0234 */
[----:B------:R-:W-:-:S04]  /*4840*/  IMAD.WIDE R54, R5, 0x4, R54 ;  /* 0x0000000405367825 */ /* 0x000fc800078e0236 */
[----:B------:R-:W-:-:S04]  /*4850*/  IMAD.WIDE R56, R5, 0x4, R56 ;  /* 0x0000000405387825 */ /* 0x000fc800078e0238 */
[----:B------:R-:W-:-:S04]  /*4860*/  IMAD.WIDE R58, R5, 0x4, R58 ;  /* 0x00000004053a7825 */ /* 0x000fc800078e023a */
[----:B------:R-:W-:Y:S01]  /*4870*/  IMAD.WIDE R60, R5, 0x4, R60 ;  /* 0x00000004053c7825 */ /* 0x000fe200078e023c */
[----:B------:R-:W-:Y:S01]  /*4880*/  @!PT LDS RZ, [RZ] ;  /* 0x00000000fffff984 */ /* 0x000fe20000000800 */
[----:B------:R-:W-:Y:S01]  /*4890*/  @!PT LDS RZ, [RZ] ;  /* 0x00000000fffff984 */ /* 0x000fe20000000800 */
[----:B------:R-:W-:Y:S01]  /*48a0*/  @!PT LDS RZ, [RZ] ;  /* 0x00000000fffff984 */ /* 0x000fe20000000800 */
[----:B------:R3:W-:Y:S01]  /*48b0*/  LDGSTS.E [R29+0x8000], desc[UR16][R150.64], !P1 ;  /* 0x08000000961d7fae */ /* 0x0007e2000c921850 */
[----:B------:R-:W-:Y:S02]  /*48c0*/  ISETP.GE.U32.AND P1, PT, R31, 0x7fffff9a, PT ;  /* 0x7fffff9a1f00780c */ /* 0x000fe40003f26070 */
[----:B--2---:R-:W-:Y:S01]  /*48d0*/  VIADD R31, R174, 0xffffffb4 ;  /* 0xffffffb4ae1f7836 */ /* 0x004fe20000000000 */
[----:B------:R2:W-:Y:S01]  /*48e0*/  LDGSTS.E [R29+0x8004], desc[UR16][R152.64], !P0 ;  /* 0x08004000981d7fae */ /* 0x0005e2000c121850 */
[----:B------:R-:W-:Y:S01]  /*48f0*/  ISETP.GE.U32.AND P0, PT, R160, 0x7fffff99, PT ;  /* 0x7fffff99a000780c */ /* 0x000fe20003f06070 */
[----:B-1----:R-:W-:Y:S01]  /*4900*/  VIADD R9, R9, 0xffffffb5 ;  /* 0xffffffb509097836 */ /* 0x002fe20000000000 */
[----:B------:R-:W1:Y:S01]  /*4910*/  LDC R160, c[0x0][0x230] ;  /* 0x00008c00ffa07b82 */ /* 0x000e620000000800 */
[----:B------:R4:W-:Y:S01]  /*4920*/  LDGSTS.E [R29+0x8008], desc[UR16][R154.64], !P3 ;  /* 0x080080009a1d7fae */ /* 0x0009e2000d921850 */
[----:B------:R-:W-:Y:S01]  /*4930*/  ISETP.GE.U32.AND P3, PT, R161, 0x7fffff98, PT ;  /* 0x7fffff98a100780c */ /* 0x000fe20003f66070 */
[----:B------:R-:W-:-:S02]  /*4940*/  IMAD.WIDE R62, R5, 0x4, R62 ;  /* 0x00000004053e7825 */ /* 0x000fc400078e023e */
[----:B------:R5:W-:Y:S01]  /*4950*/  LDGSTS.E [R29+0x800c], desc[UR16][R156.64], !P6 ;  /* 0x0800c0009c1d7fae */ /* 0x000be2000f121850 */
[----:B------:R-:W-:Y:S01]  /*4960*/  ISETP.GE.U32.AND P6, PT, R172, 0x7fffff97, PT ;  /* 0x7fffff97ac00780c */ /* 0x000fe20003fc6070 */
[----:B------:R-:W-:Y:S01]  /*4970*/  IMAD.WIDE R64, R5, 0x4, R64 ;  /* 0x0000000405407825 */ /* 0x000fe200078e0240 */
[----:B------:R-:W3:Y:S01]  /*4980*/  LDC R161, c[0x0][0x230] ;  /* 0x00008c00ffa17b82 */ /* 0x000ee20000000800 */
[----:B------:R5:W-:Y:S01]  /*4990*/  LDGSTS.E [R27+0x8000], desc[UR16][R158.64], !P5 ;  /* 0x080000009e1b7fae */ /* 0x000be2000e921850 */
[----:B------:R-:W-:Y:S01]  /*49a0*/  ISETP.GE.U32.AND P5, PT, R9, 0x7fffff96, PT ;  /* 0x7fffff960900780c */ /* 0x000fe20003fa6070 */
[----:B------:R-:W-:Y:S02]  /*49b0*/  VIADD R9, R176, 0xffffffb3 ;  /* 0xffffffb3b0097836 */ /* 0x000fe40000000000 */
[----:B------:R5:W-:Y:S01]  /*49c0*/  LDGSTS.E [R27+0x8004], desc[UR16][R32.64], !P2 ;  /* 0x08004000201b7fae */ /* 0x000be2000d121850 */
[----:B------:R-:W-:Y:S01]  /*49d0*/  ISETP.GE.U32.AND P2, PT, R31, 0x7fffff95, PT ;  /* 0x7fffff951f00780c */ /* 0x000fe20003f46070 */
[----:B------:R-:W-:Y:S01]  /*49e0*/  VIADD R31, R178, 0xffffffb1 ;  /* 0xffffffb1b21f7836 */ /* 0x000fe20000000000 */
[----:B------:R-:W2:Y:S01]  /*49f0*/  LDC R172, c[0x0][0x230] ;  /* 0x00008c00ffac7b82 */ /* 0x000ea20000000800 */
[----:B------:R5:W-:Y:S01]  /*4a00*/  LDGSTS.E [R27+0x8008], desc[UR16][R34.64], !P1 ;  /* 0x08008000221b7fae */ /* 0x000be2000c921850 */
[----:B------:R-:W-:Y:S01]  /*4a10*/  ISETP.GE.U32.AND P1, PT, R9, 0x7fffff94, PT ;  /* 0x7fffff940900780c */ /* 0x000fe20003f26070 */
[----:B------:R-:W-:-:S02]  /*4a20*/  IMAD.WIDE R66, R5, 0x4, R66 ;  /* 0x0000000405427825 */ /* 0x000fc400078e0242 */
[----:B------:R5:W-:Y:S02]  /*4a30*/  LDGSTS.E [R27+0x800c], desc[UR16][R36.64], !P0 ;  /* 0x0800c000241b7fae */ /* 0x000be4000c121850 */
[----:B------:R-:W-:Y:S01]  /*4a40*/  IMAD.WIDE R68, R5, 0x4, R68 ;  /* 0x0000000405447825 */ /* 0x000fe200078e0244 */
[----:B------:R-:W4:Y:S01]  /*4a50*/  LDC R174, c[0x0][0x230] ;  /* 0x00008c00ffae7b82 */ /* 0x000f220000000800 */
[----:B------:R5:W-:Y:S01]  /*4a60*/  LDGSTS.E [R30+0x8000], desc[UR16][R38.64], !P3 ;  /* 0x08000000261e7fae */ /* 0x000be2000d921850 */
[----:B------:R-:W-:Y:S01]  /*4a70*/  ISETP.GE.U32.AND P3, PT, R31, 0x7fffff92, PT ;  /* 0x7fffff921f00780c */ /* 0x000fe20003f66070 */
[----:B-1----:R-:W-:Y:S02]  /*4a80*/  VIADD R9, R160, 0xffffffb2 ;  /* 0xffffffb2a0097836 */ /* 0x002fe40000000000 */
[----:B------:R1:W-:Y:S01]  /*4a90*/  LDGSTS.E [R30+0x8004], desc[UR16][R40.64], !P6 ;  /* 0x08004000281e7fae */ /* 0x0003e2000f121850 */
[----:B------:R-:W-:Y:S02]  /*4aa0*/  IMAD.WIDE R70, R5, 0x4, R70 ;  /* 0x0000000405467825 */ /* 0x000fe400078e0246 */
[----:B------:R-:W5:Y:S01]  /*4ab0*/  LDC R176, c[0x0][0x230] ;  /* 0x00008c00ffb07b82 */ /* 0x000f620000000800 */
[----:B------:R-:W-:Y:S01]  /*4ac0*/  ISETP.GE.U32.AND P0, PT, R9, 0x7fffff93, PT ;  /* 0x7fffff930900780c */ /* 0x000fe20003f06070 */
[----:B---3--:R-:W-:Y:S01]  /*4ad0*/  VIADD R9, R161, 0xffffffb0 ;  /* 0xffffffb0a1097836 */ /* 0x008fe20000000000 */
[----:B------:R3:W-:Y:S01]  /*4ae0*/  LDGSTS.E [R30+0x8008], desc[UR16][R42.64], !P5 ;  /* 0x080080002a1e7fae */ /* 0x0007e2000e921850 */
[----:B------:R-:W-:-:S03]  /*4af0*/  IMAD.WIDE R72, R5, 0x4, R72 ;  /* 0x0000000405487825 */ /* 0x000fc600078e0248 */
[----:B------:R-:W-:Y:S01]  /*4b00*/  ISETP.GE.U32.AND P6, PT, R9, 0x7fffff91, PT ;  /* 0x7fffff910900780c */ /* 0x000fe20003fc6070 */
[----:B------:R-:W1:Y:S01]  /*4b10*/  LDC R160, c[0x0][0x230] ;  /* 0x00008c00ffa07b82 */ /* 0x000e620000000800 */
[----:B--2---:R-:W-:Y:S01]  /*4b20*/  VIADD R31, R172, 0xffffffaf ;  /* 0xffffffafac1f7836 */ /* 0x004fe20000000000 */
[----:B------:R2:W-:Y:S01]  /*4b30*/  LDGSTS.E [R30+0x800c], desc[UR16][R44.64], !P2 ;  /* 0x0800c0002c1e7fae */ /* 0x0005e2000d121850 */
[----:B------:R-:W-:-:S03]  /*4b40*/  IMAD.WIDE R74, R5, 0x4, R74 ;  /* 0x00000004054a7825 */ /* 0x000fc600078e024a */
[----:B------:R-:W-:Y:S01]  /*4b50*/  ISETP.GE.U32.AND P5, PT, R31, 0x7fffff90, PT ;  /* 0x7fffff901f00780c */ /* 0x000fe20003fa6070 */
[----:B------:R2:W-:Y:S01]  /*4b60*/  LDGSTS.E [R28+0x8000], desc[UR16][R46.64], !P1 ;  /* 0x080000002e1c7fae */ /* 0x0005e2000c921850 */
[----:B------:R-:W3:Y:S01]  /*4b70*/  LDC R161, c[0x0][0x230] ;  /* 0x00008c00ffa17b82 */ /* 0x000ee20000000800 */
[----:B----4-:R-:W-:Y:S02]  /*4b80*/  VIADD R9, R174, 0xffffffae ;  /* 0xffffffaeae097836 */ /* 0x010fe40000000000 */
[----:B------:R4:W-:Y:S01]  /*4b90*/  LDGSTS.E [R28+0x8004], desc[UR16][R48.64], !P0 ;  /* 0x08004000301c7fae */ /* 0x0009e2000c121850 */
[----:B------:R-:W-:Y:S02]  /*4ba0*/  IMAD.WIDE R76, R5, 0x4, R76 ;  /* 0x00000004054c7825 */ /* 0x000fe400078e024c */
[----:B------:R-:W-:Y:S01]  /*4bb0*/  ISETP.GE.U32.AND P2, PT, R9, 0x7fffff8f, PT ;  /* 0x7fffff8f0900780c */ /* 0x000fe20003f46070 */
[----:B------:R4:W-:Y:S01]  /*4bc0*/  LDGSTS.E [R28+0x8008], desc[UR16][R50.64], !P3 ;  /* 0x08008000321c7fae */ /* 0x0009e2000d921850 */
[----:B------:R-:W2:Y:S01]  /*4bd0*/  LDC R178, c[0x0][0x230] ;  /* 0x00008c00ffb27b82 */ /* 0x000ea20000000800 */
[----:B-----5:R-:W-:-:S02]  /*4be0*/  VIADD R31, R176, 0xffffffad ;  /* 0xffffffadb01f7836 */ /* 0x020fc40000000000 */
[----:B------:R5:W-:Y:S01]  /*4bf0*/  LDGSTS.E [R28+0x800c], desc[UR16][R52.64], !P6 ;  /* 0x0800c000341c7fae */ /* 0x000be2000f121850 */
[----:B------:R-:W-:Y:S02]  /*4c00*/  IMAD.WIDE R78, R5, 0x4, R78 ;  /* 0x00000004054e7825 */ /* 0x000fe400078e024e */
[----:B------:R-:W-:Y:S01]  /*4c10*/  ISETP.GE.U32.AND P1, PT, R31, 0x7fffff8e, PT ;  /* 0x7fffff8e1f00780c */ /* 0x000fe20003f26070 */
[----:B------:R5:W-:Y:S01]  /*4c20*/  LDGSTS.E [R26+0x8000], desc[UR16][R54.64], !P5 ;  /* 0x08000000361a7fae */ /* 0x000be2000e921850 */
[----:B------:R-:W4:Y:S01]  /*4c30*/  LDC R174, c[0x0][0x230] ;  /* 0x00008c00ffae7b82 */ /* 0x000f220000000800 */
[----:B-1----:R-:W-:Y:S02]  /*4c40*/  VIADD R9, R160, 0xffffffac ;  /* 0xffffffaca0097836 */ /* 0x002fe40000000000 */
[----:B------:R1:W-:Y:S01]  /*4c50*/  LDGSTS.E [R26+0x8004], desc[UR16][R56.64], !P2 ;  /* 0x08004000381a7fae */ /* 0x0003e2000d121850 */
[----:B------:R-:W-:Y:S02]  /*4c60*/  IMAD.WIDE R80, R5, 0x4, R80 ;  /* 0x0000000405507825 */ /* 0x000fe400078e0250 */
[----:B------:R-:W-:-:S02]  /*4c70*/  ISETP.GE.U32.AND P0, PT, R9, 0x7fffff8d, PT ;  /* 0x7fffff8d0900780c */ /* 0x000fc40003f06070 */
[----:B------:R-:W5:Y:S01]  /*4c80*/  LDC R172, c[0x0][0x230] ;  /* 0x00008c00ffac7b82 */ /* 0x000f620000000800 */
[----:B---3--:R-:W-:Y:S02]  /*4c90*/  VIADD R9, R161, 0xffffffaa ;  /* 0xffffffaaa1097836 */ /* 0x008fe40000000000 */
[----:B------:R3:W-:Y:S01]  /*4ca0*/  LDGSTS.E [R26+0x8008], desc[UR16][R58.64], !P1 ;  /* 0x080080003a1a7fae */ /* 0x0007e2000c921850 */
[----:B------:R-:W-:Y:S02]  /*4cb0*/  IMAD.WIDE R82, R5, 0x4, R82 ;  /* 0x0000000405527825 */ /* 0x000fe400078e0252 */
[----:B------:R-:W-:Y:S02]  /*4cc0*/  ISETP.GE.U32.AND P6, PT, R9, 0x7fffff8b, PT ;  /* 0x7fffff8b0900780c */ /* 0x000fe40003fc6070 */
[----:B------:R-:W1:Y:S01]  /*4cd0*/  LDC R176, c[0x0][0x230] ;  /* 0x00008c00ffb07b82 */ /* 0x000e620000000800 */
[----:B--2---:R-:W-:Y:S02]  /*4ce0*/  VIADD R31, R178, 0xffffffab ;  /* 0xffffffabb21f7836 */ /* 0x004fe40000000000 */
[----:B------:R2:W-:Y:S01]  /*4cf0*/  LDGSTS.E [R26+0x800c], desc[UR16][R60.64], !P0 ;  /* 0x0800c0003c1a7fae */ /* 0x0005e2000c121850 */
[----:B------:R-:W-:-:S02]  /*4d00*/  IMAD.WIDE R84, R5, 0x4, R84 ;  /* 0x0000000405547825 */ /* 0x000fc400078e0254 */
[----:B------:R-:W-:Y:S02]  /*4d10*/  ISETP.GE.U32.AND P3, PT, R31, 0x7fffff8c, PT ;  /* 0x7fffff8c1f00780c */ /* 0x000fe40003f66070 */
[----:B------:R-:W3:Y:S01]  /*4d20*/  LDC R160, c[0x0][0x230] ;  /* 0x00008c00ffa07b82 */ /* 0x000ee20000000800 */
[----:B----4-:R-:W-:Y:S02]  /*4d30*/  VIADD R9, R174, 0xffffffa8 ;  /* 0xffffffa8ae097836 */ /* 0x010fe40000000000 */
[----:B------:R-:W-:-:S03]  /*4d40*/  IMAD.WIDE R86, R6, 0x4, R86 ;  /* 0x0000000406567825 */ /* 0x000fc600078e0256 */
[----:B------:R-:W-:Y:S01]  /*4d50*/  ISETP.GE.U32.AND P2, PT, R9, 0x7fffff89, PT ;  /* 0x7fffff890900780c */ /* 0x000fe20003f46070 */
[----:B------:R-:W-:Y:S01]  /*4d60*/  IMAD.WIDE R90, R6, 0x4, R90 ;  /* 0x00000004065a7825 */ /* 0x000fe200078e025a */
[----:B------:R-:W4:Y:S03]  /*4d70*/  LDC R161, c[0x0][0x230] ;  /* 0x00008c00ffa17b82 */ /* 0x000f260000000800 */
[----:B-----5:R-:W-:Y:S01]  /*4d80*/  VIADD R31, R172, 0xffffffa9 ;  /* 0xffffffa9ac1f7836 */ /* 0x020fe20000000000 */
[----:B------:R5:W-:Y:S01]  /*4d90*/  LDGSTS.E [R25+0x8000], desc[UR16][R62.64], !P3 ;  /* 0x080000003e197fae */ /* 0x000be2000d921850 */
[----:B------:R-:W-:-:S03]  /*4da0*/  IMAD.WIDE R94, R6, 0x4, R94 ;  /* 0x00000004065e7825 */ /* 0x000fc600078e025e */
[----:B------:R-:W2:Y:S01]  /*4db0*/  LDC R178, c[0x0][0x230] ;  /* 0x00008c00ffb27b82 */ /* 0x000ea20000000800 */
[----:B-1----:R-:W-:Y:S01]  /*4dc0*/  VIADD R9, R176, 0xffffffa7 ;  /* 0xffffffa7b0097836 */ /* 0x002fe20000000000 */
[----:B------:R-:W-:Y:S01]  /*4dd0*/  ISETP.GE.U32.AND P5, PT, R31, 0x7fffff8a, PT ;  /* 0x7fffff8a1f00780c */ /* 0x000fe20003fa6070 */
[----:B------:R1:W-:Y:S01]  /*4de0*/  LDGSTS.E [R25+0x8004], desc[UR16][R64.64], !P6 ;  /* 0x0800400040197fae */ /* 0x0003e2000f121850 */
[----:B------:R-:W-:Y:S02]  /*4df0*/  IMAD.WIDE R98, R6, 0x4, R98 ;  /* 0x0000000406627825 */ /* 0x000fe400078e0262 */
[----:B------:R-:W-:Y:S02]  /*4e00*/  ISETP.GE.U32.AND P1, PT, R9, 0x7fffff88, PT ;  /* 0x7fffff880900780c */ /* 0x000fe40003f26070 */
[----:B------:R-:W5:Y:S01]  /*4e10*/  LDC R174, c[0x0][0x230] ;  /* 0x00008c00ffae7b82 */ /* 0x000f620000000800 */
[----:B---3--:R-:W-:Y:S02]  /*4e20*/  VIADD R31, R160, 0xffffffa6 ;  /* 0xffffffa6a01f7836 */ /* 0x008fe40000000000 */
[----:B------:R-:W-:-:S03]  /*4e30*/  IMAD.WIDE R102, R6, 0x4, R102 ;  /* 0x0000000406667825 */ /* 0x000fc600078e0266 */
[----:B------:R-:W-:Y:S01]  /*4e40*/  ISETP.GE.U32.AND P0, PT, R31, 0x7fffff87, PT ;  /* 0x7fffff871f00780c */ /* 0x000fe20003f06070 */
[----:B------:R3:W-:Y:S01]  /*4e50*/  LDGSTS.E [R25+0x8008], desc[UR16][R66.64], !P5 ;  /* 0x0800800042197fae */ /* 0x0007e2000e921850 */
[----:B------:R-:W1:Y:S01]  /*4e60*/  LDC R172, c[0x0][0x230] ;  /* 0x00008c00ffac7b82 */ /* 0x000e620000000800 */
[----:B----4-:R-:W-:Y:S02]  /*4e70*/  VIADD R31, R161, 0xffffffa4 ;  /* 0xffffffa4a11f7836 */ /* 0x010fe40000000000 */
[----:B------:R4:W-:Y:S01]  /*4e80*/  LDGSTS.E [R25+0x800c], desc[UR16][R68.64], !P2 ;  /* 0x0800c00044197fae */ /* 0x0009e2000d121850 */
[----:B------:R-:W-:Y:S02]  /*4e90*/  IMAD.WIDE R106, R6, 0x4, R106 ;  /* 0x00000004066a7825 */ /* 0x000fe400078e026a */
[----:B------:R-:W-:Y:S01]  /*4ea0*/  ISETP.GE.U32.AND P6, PT, R31, 0x7fffff85, PT ;  /* 0x7fffff851f00780c */ /* 0x000fe20003fc6070 */
[----:B------:R4:W-:Y:S01]  /*4eb0*/  LDGSTS.E [R24+0x8000], desc[UR16][R70.64], !P1 ;  /* 0x0800000046187fae */ /* 0x0009e2000c921850 */
[----:B------:R-:W3:Y:S01]  /*4ec0*/  LDC R176, c[0x0][0x230] ;  /* 0x00008c00ffb07b82 */ /* 0x000ee20000000800 */
[----:B--2---:R-:W-:-:S02]  /*4ed0*/  VIADD R9, R178, 0xffffffa5 ;  /* 0xffffffa5b2097836 */ /* 0x004fc40000000000 */
[----:B------:R2:W-:Y:S01]  /*4ee0*/  LDGSTS.E [R24+0x8004], desc[UR16][R72.64], !P0 ;  /* 0x0800400048187fae */ /* 0x0005e2000c121850 */
[----:B------:R-:W-:Y:S01]  /*4ef0*/  IMAD.WIDE R110, R6, 0x4, R110 ;  /* 0x00000004066e7825 */ /* 0x000fe200078e026e */
[----:B------:R-:W-:Y:S02]  /*4f00*/  ISETP.GT.AND P0, PT, R187, 0x7f, PT ;  /* 0x0000007fbb00780c */ /* 0x000fe40003f04270 */
[----:B------:R-:W-:Y:S01]  /*4f10*/  ISETP.GE.U32.AND P3, PT, R9, 0x7fffff86, PT ;  /* 0x7fffff860900780c */ /* 0x000fe20003f66070 */
[----:B------:R-:W4:Y:S01]  /*4f20*/  LDC R160, c[0x0][0x230] ;  /* 0x00008c00ffa07b82 */ /* 0x000f220000000800 */
[----:B-----5:R-:W-:Y:S02]  /*4f30*/  VIADD R31, R174, 0xffffffa2 ;  /* 0xffffffa2ae1f7836 */ /* 0x020fe40000000000 */
[----:B------:R-:W-:-:S03]  /*4f40*/  IMAD.WIDE R114, R6, 0x4, R114 ;  /* 0x0000000406727825 */ /* 0x000fc600078e0272 */
[----:B------:R-:W-:Y:S01]  /*4f50*/  ISETP.GE.U32.AND P2, PT, R31, 0x7fffff83, PT ;  /* 0x7fffff831f00780c */ /* 0x000fe20003f46070 */
[----:B------:R-:W-:Y:S01]  /*4f60*/  IMAD.WIDE R118, R6, 0x4, R118 ;  /* 0x0000000406767825 */ /* 0x000fe200078e0276 */
[----:B------:R-:W5:Y:S03]  /*4f70*/  LDC R161, c[0x0][0x230] ;  /* 0x00008c00ffa17b82 */ /* 0x000f660000000800 */
[----:B-1----:R-:W-:Y:S01]  /*4f80*/  VIADD R9, R172, 0xffffffa3 ;  /* 0xffffffa3ac097836 */ /* 0x002fe20000000000 */
[----:B------:R1:W-:Y:S01]  /*4f90*/  LDGSTS.E [R24+0x8008], desc[UR16][R74.64], !P3 ;  /* 0x080080004a187fae */ /* 0x0003e2000d921850 */
[----:B------:R-:W-:-:S03]  /*4fa0*/  IMAD.WIDE R122, R6, 0x4, R122 ;  /* 0x00000004067a7825 */ /* 0x000fc600078e027a */
[----:B------:R-:W-:Y:S01]  /*4fb0*/  ISETP.GE.U32.AND P5, PT, R9, 0x7fffff84, PT ;  /* 0x7fffff840900780c */ /* 0x000fe20003fa6070 */
[----:B---3--:R-:W-:Y:S01]  /*4fc0*/  VIADD R31, R176, 0xffffffa0 ;  /* 0xffffffa0b01f7836 */ /* 0x008fe20000000000 */
[----:B------:R3:W-:Y:S01]  /*4fd0*/  LDGSTS.E [R24+0x800c], desc[UR16][R76.64], !P6 ;  /* 0x0800c0004c187fae */ /* 0x0007e2000f121850 */
[----:B------:R-:W2:Y:S01]  /*4fe0*/  LDC R172, c[0x0][0x230] ;  /* 0x00008c00ffac7b82 */ /* 0x000ea20000000800 */
[----:B------:R-:W-:Y:S02]  /*4ff0*/  IMAD.WIDE R126, R6, 0x4, R126 ;  /* 0x00000004067e7825 */ /* 0x000fe400078e027e */
[----:B------:R-:W-:Y:S02]  /*5000*/  ISETP.GE.AND P1, PT, R184, R31, PT ;  /* 0x0000001fb800720c */ /* 0x000fe40003f26270 */
[----:B----4-:R-:W-:Y:S01]  /*5010*/  VIADD R9, R160, 0xffffffa1 ;  /* 0xffffffa1a0097836 */ /* 0x010fe20000000000 */
[----:B------:R-:W-:Y:S01]  /*5020*/  ISETP.GE.U32.AND P3, PT, R31, 0x7fffff81, PT ;  /* 0x7fffff811f00780c */ /* 0x000fe20003f66070 */
[C---:B------:R-:W-:Y:S01]  /*5030*/  IMAD.WIDE R130, R6.reuse, 0x4, R130 ;  /* 0x0000000406827825 */ /* 0x040fe200078e0282 */
[----:B------:R-:W-:Y:S01]  /*5040*/  SEL R160, RZ, 0x4, P1 ;  /* 0x00000004ffa07807 */ /* 0x000fe20000800000 */
[----:B------:R-:W4:Y:S01]  /*5050*/  LDC R174, c[0x0][0x230] ;  /* 0x00008c00ffae7b82 */ /* 0x000f220000000800 */
[----:B------:R-:W-:Y:S01]  /*5060*/  ISETP.GE.U32.AND P1, PT, R9, 0x7fffff82, PT ;  /* 0x7fffff820900780c */ /* 0x000fe20003f26070 */
[----:B------:R3:W-:Y:S01]  /*5070*/  LDGSTS.E [R23+0x8000], desc[UR16][R78.64], !P5 ;  /* 0x080000004e177fae */ /* 0x0007e2000e921850 */
[----:B------:R-:W-:Y:S01]  /*5080*/  IMAD.WIDE R134, R6, 0x4, R134 ;  /* 0x0000000406867825 */ /* 0x000fe200078e0286 */
[----:B------:R-:W-:-:S02]  /*5090*/  SEL R160, R160, RZ, P0 ;  /* 0x000000ffa0a07207 */ /* 0x000fc40000000000 */
[----:B------:R3:W-:Y:S01]  /*50a0*/  LDGSTS.E [R23+0x8004], desc[UR16][R80.64], !P2 ;  /* 0x0800400050177fae */ /* 0x0007e2000d121850 */
[----:B------:R-:W-:Y:S01]  /*50b0*/  IMAD.WIDE R138, R6, 0x4, R138 ;  /* 0x00000004068a7825 */ /* 0x000fe200078e028a */
[----:B------:R-:W1:Y:S01]  /*50c0*/  LDC R178, c[0x0][0x230] ;  /* 0x00008c00ffb27b82 */ /* 0x000e620000000800 */
[----:B------:R-:W-:Y:S02]  /*50d0*/  ISETP.NE.U32.AND P0, PT, R160, RZ, PT ;  /* 0x000000ffa000720c */ /* 0x000fe40003f05070 */
[----:B------:R-:W-:-:S03]  /*50e0*/  IMAD.WIDE R142, R6, 0x4, R142 ;  /* 0x00000004068e7825 */ /* 0x000fc600078e028e */
[----:B------:R3:W-:Y:S01]  /*50f0*/  LDGSTS.E [R23+0x8008], desc[UR16][R82.64], !P1 ;  /* 0x0800800052177fae */ /* 0x0007e2000c921850 */
[C---:B------:R-:W-:Y:S01]  /*5100*/  IMAD.WIDE R146, R6.reuse, 0x4, R146 ;  /* 0x0000000406927825 */ /* 0x040fe200078e0292 */
[----:B------:R-:W3:Y:S02]  /*5110*/  LDC R176, c[0x0][0x230] ;  /* 0x00008c00ffb07b82 */ /* 0x000ee40000000800 */
[----:B------:R3:W-:Y:S01]  /*5120*/  LDGSTS.E [R23+0x800c], desc[UR16][R84.64], !P3 ;  /* 0x0800c00054177fae */ /* 0x0007e2000d921850 */
[----:B------:R-:W-:-:S03]  /*5130*/  IMAD.WIDE R88, R6, 0x4, R88 ;  /* 0x0000000406587825 */ /* 0x000fc600078e0258 */
[----:B------:R-:W0:Y:S01]  /*5140*/  LDGDEPBAR ;  /* 0x00000000000079af */ /* 0x000e220000000000 */
[C---:B------:R-:W-:Y:S01]  /*5150*/  IMAD.WIDE R92, R6.reuse, 0x4, R92 ;  /* 0x00000004065c7825 */ /* 0x040fe200078e025c */
[----:B------:R-:W3:Y:S02]  /*5160*/  LDC R160, c[0x0][0x230] ;  /* 0x00008c00ffa07b82 */ /* 0x000ee40000000800 */
[----:B------:R3:W-:Y:S01]  /*5170*/  LDGSTS.E [R22+0x24000], desc[UR16][R86.64], P4 ;  /* 0x2400000056167fae */ /* 0x0007e2000a121850 */
[----:B------:R-:W-:-:S03]  /*5180*/  IMAD.WIDE R96, R6, 0x4, R96 ;  /* 0x0000000406607825 */ /* 0x000fc600078e0260 */
        /* <DEDUP_REMOVED lines=21> */
[----:B-----5:R-:W-:Y:S02]  /*52e0*/  VIADD R9, R161, 0xffffff9f ;  /* 0xffffff9fa1097836 */ /* 0x020fe40000000000 */
[C---:B------:R-:W-:Y:S01]  /*52f0*/  IMAD.WIDE R140, R6.reuse, 0x4, R140 ;  /* 0x00000004068c7825 */ /* 0x040fe200078e028c */
[----:B------:R5:W-:Y:S01]  /*5300*/  LDGSTS.E [R22+0x27000], desc[UR16][R134.64], P4 ;  /* 0x2700000086167fae */ /* 0x000be2000a121850 */
[----:B------:R-:W5:Y:S01]  /*5310*/  LDC R161, c[0x0][0x230] ;  /* 0x00008c00ffa17b82 */ /* 0x000f620000000800 */
[----:B------:R-:W-:Y:S01]  /*5320*/  ISETP.GE.U32.AND P6, PT, R9, 0x7fffff80, PT ;  /* 0x7fffff800900780c */ /* 0x000fe20003fc6070 */
[C---:B------:R-:W-:Y:S01]  /*5330*/  IMAD.WIDE R144, R6.reuse, 0x4, R144 ;  /* 0x0000000406907825 */ /* 0x040fe200078e0290 */
[----:B------:R5:W-:Y:S03]  /*5340*/  LDGSTS.E [R22+0x27400], desc[UR16][R138.64], P4 ;  /* 0x274000008a167fae */ /* 0x000be6000a121850 */
[----:B------:R-:W-:Y:S01]  /*5350*/  IMAD.WIDE R148, R6, 0x4, R148 ;  /* 0x0000000406947825 */ /* 0x000fe200078e0294 */
[----:B------:R5:W-:Y:S03]  /*5360*/  LDGSTS.E [R22+0x27800], desc[UR16][R142.64], P4 ;  /* 0x278000008e167fae */ /* 0x000be6000a121850 */
[----:B--2---:R-:W-:Y:S01]  /*5370*/  VIADD R31, R172, 0xffffff9e ;  /* 0xffffff9eac1f7836 */ /* 0x004fe20000000000 */
[----:B------:R2:W-:Y:S01]  /*5380*/  LDGSTS.E [R22+0x27c00], desc[UR16][R146.64], P4 ;  /* 0x27c0000092167fae */ /* 0x0005e2000a121850 */
[----:B----4-:R-:W-:Y:S01]  /*5390*/  VIADD R9, R174, 0xffffff9d ;  /* 0xffffff9dae097836 */ /* 0x010fe20000000000 */
[----:B------:R-:W4:Y:S01]  /*53a0*/  LDC R172, c[0x0][0x230] ;  /* 0x00008c00ffac7b82 */ /* 0x000f220000000800 */
[----:B------:R-:W-:Y:S01]  /*53b0*/  IMAD.WIDE R150, R5, 0x4, R150 ;  /* 0x0000000405967825 */ /* 0x000fe200078e0296 */
[----:B------:R2:W-:Y:S01]  /*53c0*/  LDGSTS.E [R21+0x24200], desc[UR16][R88.64], P4 ;  /* 0x2420000058157fae */ /* 0x0005e2000a121850 */
[----:B------:R-:W-:-:S02]  /*53d0*/  ISETP.GE.U32.AND P5, PT, R31, 0x7fffff7f, PT ;  /* 0x7fffff7f1f00780c */ /* 0x000fc40003fa6070 */
[----:B-1----:R-:W-:Y:S01]  /*53e0*/  VIADD R31, R178, 0xffffff9c ;  /* 0xffffff9cb21f7836 */ /* 0x002fe20000000000 */
[----:B------:R1:W-:Y:S01]  /*53f0*/  LDGSTS.E [R21+0x24600], desc[UR16][R92.64], P4 ;  /* 0x246000005c157fae */ /* 0x0003e2000a121850 */
[----:B------:R-:W-:Y:S01]  /*5400*/  ISETP.GE.U32.AND P2, PT, R9, 0x7fffff7e, PT ;  /* 0x7fffff7e0900780c */ /* 0x000fe20003f46070 */
[----:B---3--:R-:W-:Y:S01]  /*5410*/  VIADD R9, R176, 0xffffff9b ;  /* 0xffffff9bb0097836 */ /* 0x008fe20000000000 */
[----:B------:R-:W3:Y:S01]  /*5420*/  LDC R174, c[0x0][0x230] ;  /* 0x00008c00ffae7b82 */ /* 0x000ee20000000800 */
[----:B------:R1:W-:Y:S01]  /*5430*/  LDGSTS.E [R21+0x24a00], desc[UR16][R96.64], P4 ;  /* 0x24a0000060157fae */ /* 0x0003e2000a121850 */
[----:B------:R-:W-:Y:S01]  /*5440*/  ISETP.GE.U32.AND P1, PT, R31, 0x7fffff7d, PT ;  /* 0x7fffff7d1f00780c */ /* 0x000fe20003f26070 */
[----:B------:R-:W-:Y:S01]  /*5450*/  IMAD.WIDE R152, R5, 0x4, R152 ;  /* 0x0000000405987825 */ /* 0x000fe200078e0298 */
[----:B------:R-:W-:Y:S01]  /*5460*/  ISETP.GE.U32.AND P3, PT, R9, 0x7fffff7c, PT ;  /* 0x7fffff7c0900780c */ /* 0x000fe20003f66070 */
[----:B------:R1:W-:Y:S02]  /*5470*/  LDGSTS.E [R21+0x24e00], desc[UR16][R100.64], P4 ;  /* 0x24e0000064157fae */ /* 0x0003e4000a121850 */
[----:B------:R-:W-:Y:S01]  /*5480*/  VIADD R9, R180, 0xffffff9a ;  /* 0xffffff9ab4097836 */ /* 0x000fe20000000000 */
[----:B------:R-:W2:Y:S01]  /*5490*/  LDC R31, c[0x0][0x230] ;  /* 0x00008c00ff1f7b82 */ /* 0x000ea20000000800 */
[----:B------:R1:W-:Y:S01]  /*54a0*/  LDGSTS.E [R21+0x25200], desc[UR16][R104.64], P4 ;  /* 0x2520000068157fae */ /* 0x0003e2000a121850 */
[----:B------:R-:W-:-:S02]  /*54b0*/  VIADD R160, R160, 0xffffff98 ;  /* 0xffffff98a0a07836 */ /* 0x000fc40000000000 */
[----:B------:R-:W-:Y:S01]  /*54c0*/  IMAD.WIDE R154, R5, 0x4, R154 ;  /* 0x00000004059a7825 */ /* 0x000fe200078e029a */
[----:B------:R1:W-:Y:S03]  /*54d0*/  LDGSTS.E [R21+0x25600], desc[UR16][R108.64], P4 ;  /* 0x256000006c157fae */ /* 0x0003e6000a121850 */
[----:B------:R-:W1:Y:S01]  /*54e0*/  LDC R176, c[0x0][0x230] ;  /* 0x00008c00ffb07b82 */ /* 0x000e620000000800 */
[----:B------:R1:W-:Y:S01]  /*54f0*/  LDGSTS.E [R21+0x25a00], desc[UR16][R112.64], P4 ;  /* 0x25a0000070157fae */ /* 0x0003e2000a121850 */
[----:B-----5:R-:W-:Y:S02]  /*5500*/  VIADD R161, R161, 0xffffff97 ;  /* 0xffffff97a1a17836 */ /* 0x020fe40000000000 */
[----:B------:R-:W-:Y:S01]  /*5510*/  IMAD.WIDE R156, R5, 0x4, R156 ;  /* 0x00000004059c7825 */ /* 0x000fe200078e029c */
[----:B------:R5:W-:Y:S03]  /*5520*/  LDGSTS.E [R21+0x25e00], desc[UR16][R116.64], P4 ;  /* 0x25e0000074157fae */ /* 0x000be6000a121850 */
[----:B------:R-:W5:Y:S01]  /*5530*/  LDC R178, c[0x0][0x230] ;  /* 0x00008c00ffb27b82 */ /* 0x000f620000000800 */
[----:B------:R5:W-:Y:S01]  /*5540*/  LDGSTS.E [R21+0x26200], desc[UR16][R120.64], P4 ;  /* 0x2620000078157fae */ /* 0x000be2000a121850 */
[----:B----4-:R-:W-:-:S02]  /*5550*/  VIADD R172, R172, 0xffffff96 ;  /* 0xffffff96acac7836 */ /* 0x010fc40000000000 */
[----:B------:R-:W-:Y:S01]  /*5560*/  IMAD.WIDE R158, R5, 0x4, R158 ;  /* 0x00000004059e7825 */ /* 0x000fe200078e029e */
[----:B------:R4:W-:Y:S03]  /*5570*/  LDGSTS.E [R21+0x26600], desc[UR16][R124.64], P4 ;  /* 0x266000007c157fae */ /* 0x0009e6000a121850 */
[----:B--2---:R-:W-:Y:S01]  /*5580*/  VIADD R31, R31, 0xffffff99 ;  /* 0xffffff991f1f7836 */ /* 0x004fe20000000000 */
[----:B------:R2:W-:Y:S01]  /*5590*/  LDGSTS.E [R21+0x26a00], desc[UR16][R128.64], P4 ;  /* 0x26a0000080157fae */ /* 0x0005e2000a121850 */
[C---:B------:R-:W-:Y:S01]  /*55a0*/  IMAD.WIDE R32, R5.reuse, 0x4, R32 ;  /* 0x0000000405207825 */ /* 0x040fe200078e0220 */
[----:B------:R-:W2:Y:S02]  /*55b0*/  LDC R180, c[0x0][0x230] ;  /* 0x00008c00ffb47b82 */ /* 0x000ea40000000800 */
        /* <DEDUP_REMOVED lines=9> */
[----:B------:R-:W-:Y:S01]  /*5650*/  ISETP.GE.U32.AND P4, PT, R9, 0x7fffff7b, PT ;  /* 0x7fffff7b0900780c */ /* 0x000fe20003f86070 */
[C---:B------:R-:W-:Y:S01]  /*5660*/  IMAD.WIDE R42, R5.reuse, 0x4, R42 ;  /* 0x00000004052a7825 */ /* 0x040fe200078e022a */
[----:B------:R-:W3:Y:S01]  /*5670*/  LDC R9, c[0x0][0x230] ;  /* 0x00008c00ff097b82 */ /* 0x000ee20000000800 */
[----:B------:R-:W0:Y:S02]  /*5680*/  LDGDEPBAR ;  /* 0x00000000000079af */ /* 0x000e240000000000 */
[----:B------:R-:W-:-:S05]  /*5690*/  IMAD.WIDE R44, R5, 0x4, R44 ;  /* 0x00000004052c7825 */ /* 0x000fca00078e022c */
[----:B------:R-:W-:Y:S01]  /*56a0*/  BAR.SYNC.DEFER_BLOCKING 0x0 ;  /* 0x0000000000007b1d */ /* 0x000fe20000010000 */
[----:B------:R-:W-:-:S04]  /*56b0*/  IMAD.WIDE R46, R5, 0x4, R46 ;  /* 0x00000004052e7825 */ /* 0x000fc800078e022e */
[----:B------:R-:W-:-:S04]  /*56c0*/  IMAD.WIDE R48, R5, 0x4, R48 ;  /* 0x0000000405307825 */ /* 0x000fc800078e0230 */
[----:B------:R-:W-:-:S04]  /*56d0*/  IMAD.WIDE R50, R5, 0x4, R50 ;  /* 0x0000000405327825 */ /* 0x000fc800078e0232 */
[----:B------:R-:W-:-:S04]  /*56e0*/  IMAD.WIDE R52, R5, 0x4, R52 ;  /* 0x0000000405347825 */ /* 0x000fc800078e0234 */
[----:B------:R-:W-:-:S04]  /*56f0*/  IMAD.WIDE R54, R5, 0x4, R54 ;  /* 0x0000000405367825 */ /* 0x000fc800078e0236 */
[----:B---3--:R-:W-:Y:S01]  /*5700*/  VIADD R9, R9, 0xffffff95 ;  /* 0xffffff9509097836 */ /* 0x008fe20000000000 */
        /* <DEDUP_REMOVED lines=8> */
[----:B------:R-:W4:Y:S01]  /*5790*/  LDC R174, c[0x0][0x230] ;  /* 0x00008c00ffae7b82 */ /* 0x000f220000000800 */
[----:B------:R-:W-:Y:S01]  /*57a0*/  IMAD.WIDE R56, R5, 0x4, R56 ;  /* 0x0000000405387825 */ /* 0x000fe200078e0238 */
[----:B------:R3:W-:Y:S01]  /*57b0*/  LDGSTS.E [R29+0xc008], desc[UR16][R154.64], !P2 ;  /* 0x0c0080009a1d7fae */ /* 0x0007e2000d121850 */
[----:B------:R-:W-:-:S02]  /*57c0*/  ISETP.GE.U32.AND P2, PT, R161, 0x7fffff78, PT ;  /* 0x7fffff78a100780c */ /* 0x000fc40003f46070 */
[C---:B------:R-:W-:Y:S01]  /*57d0*/  IMAD.WIDE R58, R5.reuse, 0x4, R58 ;  /* 0x00000004053a7825 */ /* 0x040fe200078e023a */
[----:B------:R3:W-:Y:S01]  /*57e0*/  LDGSTS.E [R29+0xc00c], desc[UR16][R156.64], !P1 ;  /* 0x0c00c0009c1d7fae */ /* 0x0007e2000c921850 */
[----:B------:R-:W-:Y:S01]  /*57f0*/  ISETP.GE.U32.AND P1, PT, R172, 0x7fffff77, PT ;  /* 0x7fffff77ac00780c */ /* 0x000fe20003f26070 */
[----:B------:R-:W2:Y:S01]  /*5800*/  LDC R160, c[0x0][0x230] ;  /* 0x00008c00ffa07b82 */ /* 0x000ea20000000800 */
[----:B------:R-:W-:Y:S01]  /*5810*/  IMAD.WIDE R60, R5, 0x4, R60 ;  /* 0x00000004053c7825 */ /* 0x000fe200078e023c */
[----:B------:R3:W-:Y:S01]  /*5820*/  LDGSTS.E [R27+0xc000], desc[UR16][R158.64], !P3 ;  /* 0x0c0000009e1b7fae */ /* 0x0007e2000d921850 */
[----:B------:R-:W-:Y:S02]  /*5830*/  ISETP.GE.U32.AND P3, PT, R9, 0x7fffff76, PT ;  /* 0x7fffff760900780c */ /* 0x000fe40003f66070 */
[----:B-1----:R-:W-:Y:S01]  /*5840*/  VIADD R9, R176, 0xffffff93 ;  /* 0xffffff93b0097836 */ /* 0x002fe20000000000 */
[----:B------:R1:W-:Y:S01]  /*5850*/  LDGSTS.E [R27+0xc004], desc[UR16][R32.64], !P4 ;  /* 0x0c004000201b7fae */ /* 0x0003e2000e121850 */
[----:B------:R-:W-:Y:S01]  /*5860*/  ISETP.GE.U32.AND P4, PT, R31, 0x7fffff75, PT ;  /* 0x7fffff751f00780c */ /* 0x000fe20003f86070 */
[----:B------:R-:W3:Y:S01]  /*5870*/  LDC R161, c[0x0][0x230] ;  /* 0x00008c00ffa17b82 */ /* 0x000ee20000000800 */
[----:B-----5:R-:W-:Y:S01]  /*5880*/  VIADD R31, R178, 0xffffff91 ;  /* 0xffffff91b21f7836 */ /* 0x020fe20000000000 */
[----:B------:R5:W-:Y:S01]  /*5890*/  LDGSTS.E [R27+0xc008], desc[UR16][R34.64], !P6 ;  /* 0x0c008000221b7fae */ /* 0x000be2000f121850 */
[----:B------:R-:W-:Y:S01]  /*58a0*/  ISETP.GE.U32.AND P6, PT, R9, 0x7fffff74, PT ;  /* 0x7fffff740900780c */ /* 0x000fe20003fc6070 */
[----:B------:R-:W-:-:S02]  /*58b0*/  IMAD.WIDE R62, R5, 0x4, R62 ;  /* 0x00000004053e7825 */ /* 0x000fc400078e023e */
[----:B------:R5:W-:Y:S02]  /*58c0*/  LDGSTS.E [R27+0xc00c], desc[UR16][R36.64], !P5 ;  /* 0x0c00c000241b7fae */ /* 0x000be4000e921850 */
[----:B------:R-:W1:Y:S01]  /*58d0*/  LDC R172, c[0x0][0x230] ;  /* 0x00008c00ffac7b82 */ /* 0x000e620000000800 */
[----:B------:R-:W-:Y:S01]  /*58e0*/  IMAD.WIDE R64, R5, 0x4, R64 ;  /* 0x0000000405407825 */ /* 0x000fe200078e0240 */
[----:B------:R5:W-:Y:S01]  /*58f0*/  LDGSTS.E [R30+0xc000], desc[UR16][R38.64], !P2 ;  /* 0x0c000000261e7fae */ /* 0x000be2000d121850 */
[----:B------:R-:W-:Y:S02]  /*5900*/  ISETP.GE.U32.AND P2, PT, R31, 0x7fffff72, PT ;  /* 0x7fffff721f00780c */ /* 0x000fe40003f46070 */
[C---:B------:R-:W-:Y:S01]  /*5910*/  IMAD.WIDE R66, R5.reuse, 0x4, R66 ;  /* 0x0000000405427825 */ /* 0x040fe200078e0242 */
[----:B------:R5:W-:Y:S02]  /*5920*/  LDGSTS.E [R30+0xc004], desc[UR16][R40.64], !P1 ;  /* 0x0c004000281e7fae */ /* 0x000be4000c921850 */
[----:B------:R-:W5:Y:S01]  /*5930*/  LDC R176, c[0x0][0x230] ;  /* 0x00008c00ffb07b82 */ /* 0x000f620000000800 */
[----:B--2---:R-:W-:Y:S01]  /*5940*/  VIADD R9, R160, 0xffffff92 ;  /* 0xffffff92a0097836 */ /* 0x004fe20000000000 */
[----:B------:R2:W-:Y:S01]  /*5950*/  LDGSTS.E [R30+0xc008], desc[UR16][R42.64], !P3 ;  /* 0x0c0080002a1e7fae */ /* 0x0005e2000d921850 */
[----:B------:R-:W-:-:S03]  /*5960*/  IMAD.WIDE R68, R5, 0x4, R68 ;  /* 0x0000000405447825 */ /* 0x000fc600078e0244 */
[----:B------:R-:W-:Y:S01]  /*5970*/  ISETP.GE.U32.AND P5, PT, R9, 0x7fffff73, PT ;  /* 0x7fffff730900780c */ /* 0x000fe20003fa6070 */
[----:B------:R2:W-:Y:S01]  /*5980*/  LDGSTS.E [R30+0xc00c], desc[UR16][R44.64], !P4 ;  /* 0x0c00c0002c1e7fae */ /* 0x0005e2000e121850 */
[----:B------:R-:W2:Y:S01]  /*5990*/  LDC R160, c[0x0][0x230] ;  /* 0x00008c00ffa07b82 */ /* 0x000ea20000000800 */
[----:B---3--:R-:W-:Y:S02]  /*59a0*/  VIADD R9, R161, 0xffffff90 ;  /* 0xffffff90a1097836 */ /* 0x008fe40000000000 */
[----:B------:R3:W-:Y:S01]  /*59b0*/  LDGSTS.E [R28+0xc000], desc[UR16][R46.64], !P6 ;  /* 0x0c0000002e1c7fae */ /* 0x0007e2000f121850 */
[----:B------:R-:W-:Y:S02]  /*59c0*/  IMAD.WIDE R70, R5, 0x4, R70 ;  /* 0x0000000405467825 */ /* 0x000fe400078e0246 */
[----:B------:R-:W-:Y:S02]  /*59d0*/  ISETP.GE.U32.AND P1, PT, R9, 0x7fffff71, PT ;  /* 0x7fffff710900780c */ /* 0x000fe40003f26070 */
[----:B------:R-:W3:Y:S01]  /*59e0*/  LDC R161, c[0x0][0x230] ;  /* 0x00008c00ffa17b82 */ /* 0x000ee20000000800 */
[----:B-1----:R-:W-:-:S02]  /*59f0*/  VIADD R31, R172, 0xffffff8f ;  /* 0xffffff8fac1f7836 */ /* 0x002fc40000000000 */
[----:B----4-:R-:W-:Y:S01]  /*5a00*/  VIADD R9, R174, 0xffffff8e ;  /* 0xffffff8eae097836 */ /* 0x010fe20000000000 */
[----:B------:R1:W-:Y:S01]  /*5a10*/  LDGSTS.E [R28+0xc004], desc[UR16][R48.64], !P5 ;  /* 0x0c004000301c7fae */ /* 0x0003e2000e921850 */
[----:B------:R-:W-:Y:S01]  /*5a20*/  IMAD.WIDE R72, R5, 0x4, R72 ;  /* 0x0000000405487825 */ /* 0x000fe200078e0248 */
[----:B------:R-:W-:Y:S02]  /*5a30*/  ISETP.GE.U32.AND P3, PT, R31, 0x7fffff70, PT ;  /* 0x7fffff701f00780c */ /* 0x000fe40003f66070 */
[----:B------:R-:W4:Y:S01]  /*5a40*/  LDC R178, c[0x0][0x230] ;  /* 0x00008c00ffb27b82 */ /* 0x000f220000000800 */
[----:B-----5:R-:W-:Y:S01]  /*5a50*/  VIADD R31, R176, 0xffffff8d ;  /* 0xffffff8db01f7836 */ /* 0x020fe20000000000 */
[----:B------:R-:W-:Y:S01]  /*5a60*/  ISETP.GE.U32.AND P4, PT, R9, 0x7fffff6f, PT ;  /* 0x7fffff6f0900780c */ /* 0x000fe20003f86070 */
[----:B------:R5:W-:Y:S01]  /*5a70*/  LDGSTS.E [R28+0xc008], desc[UR16][R50.64], !P2 ;  /* 0x0c008000321c7fae */ /* 0x000be2000d121850 */
[----:B------:R-:W-:Y:S02]  /*5a80*/  IMAD.WIDE R74, R5, 0x4, R74 ;  /* 0x00000004054a7825 */ /* 0x000fe400078e024a */
[----:B------:R-:W-:Y:S01]  /*5a90*/  ISETP.GE.U32.AND P6, PT, R31, 0x7fffff6e, PT ;  /* 0x7fffff6e1f00780c */ /* 0x000fe20003fc6070 */
[----:B------:R5:W-:Y:S01]  /*5aa0*/  LDGSTS.E [R28+0xc00c], desc[UR16][R52.64], !P1 ;  /* 0x0c00c000341c7fae */ /* 0x000be2000c921850 */
[----:B------:R-:W1:Y:S01]  /*5ab0*/  LDC R174, c[0x0][0x230] ;  /* 0x00008c00ffae7b82 */ /* 0x000e620000000800 */
[----:B--2---:R-:W-:-:S02]  /*5ac0*/  VIADD R9, R160, 0xffffff8c ;  /* 0xffffff8ca0097836 */ /* 0x004fc40000000000 */
[----:B------:R2:W-:Y:S01]  /*5ad0*/  LDGSTS.E [R26+0xc000], desc[UR16][R54.64], !P3 ;  /* 0x0c000000361a7fae */ /* 0x0005e2000d921850 */
[----:B------:R-:W-:Y:S02]  /*5ae0*/  IMAD.WIDE R76, R5, 0x4, R76 ;  /* 0x00000004054c7825 */ /* 0x000fe400078e024c */
[----:B------:R-:W-:Y:S01]  /*5af0*/  ISETP.GE.U32.AND P5, PT, R9, 0x7fffff6d, PT ;  /* 0x7fffff6d0900780c */ /* 0x000fe20003fa6070 */
[----:B------:R2:W-:Y:S01]  /*5b00*/  LDGSTS.E [R26+0xc004], desc[UR16][R56.64], !P4 ;  /* 0x0c004000381a7fae */ /* 0x0005e2000e121850 */
[----:B------:R-:W5:Y:S01]  /*5b10*/  LDC R172, c[0x0][0x230] ;  /* 0x00008c00ffac7b82 */ /* 0x000f620000000800 */
[----:B---3--:R-:W-:Y:S02]  /*5b20*/  VIADD R9, R161, 0xffffff8a ;  /* 0xffffff8aa1097836 */ /* 0x008fe40000000000 */
[----:B------:R3:W-:Y:S01]  /*5b30*/  LDGSTS.E [R26+0xc008], desc[UR16][R58.64], !P6 ;  /* 0x0c0080003a1a7fae */ /* 0x0007e2000f121850 */
[----:B------:R-:W-:Y:S02]  /*5b40*/  IMAD.WIDE R78, R5, 0x4, R78 ;  /* 0x00000004054e7825 */ /* 0x000fe400078e024e */
[----:B------:R-:W-:-:S02]  /*5b50*/  ISETP.GE.U32.AND P1, PT, R9, 0x7fffff6b, PT ;  /* 0x7fffff6b0900780c */ /* 0x000fc40003f26070 */
[----:B------:R-:W2:Y:S01]  /*5b60*/  LDC R176, c[0x0][0x230] ;  /* 0x00008c00ffb07b82 */ /* 0x000ea20000000800 */
[----:B----4-:R-:W-:Y:S02]  /*5b70*/  VIADD R31, R178, 0xffffff8b ;  /* 0xffffff8bb21f7836 */ /* 0x010fe40000000000 */
[----:B------:R4:W-:Y:S01]  /*5b80*/  LDGSTS.E [R26+0xc00c], desc[UR16][R60.64], !P5 ;  /* 0x0c00c0003c1a7fae */ /* 0x0009e2000e921850 */
[----:B------:R-:W-:Y:S02]  /*5b90*/  IMAD.WIDE R80, R5, 0x4, R80 ;  /* 0x0000000405507825 */ /* 0x000fe400078e0250 */
[----:B------:R-:W-:Y:S02]  /*5ba0*/  ISETP.GE.U32.AND P2, PT, R31, 0x7fffff6c, PT ;  /* 0x7fffff6c1f00780c */ /* 0x000fe40003f46070 */
[----:B------:R-:W3:Y:S01]  /*5bb0*/  LDC R160, c[0x0][0x230] ;  /* 0x00008c00ffa07b82 */ /* 0x000ee20000000800 */
[----:B-1----:R-:W-:Y:S02]  /*5bc0*/  VIADD R9, R174, 0xffffff88 ;  /* 0xffffff88ae097836 */ /* 0x002fe40000000000 */
[----:B------:R-:W-:-:S03]  /*5bd0*/  IMAD.WIDE R82, R5, 0x4, R82 ;  /* 0x0000000405527825 */ /* 0x000fc600078e0252 */
[----:B------:R-:W-:Y:S01]  /*5be0*/  ISETP.GE.U32.AND P4, PT, R9, 0x7fffff69, PT ;  /* 0x7fffff690900780c */ /* 0x000fe20003f86070 */
[----:B------:R-:W-:Y:S01]  /*5bf0*/  IMAD.WIDE R84, R5, 0x4, R84 ;  /* 0x0000000405547825 */ /* 0x000fe200078e0254 */
[----:B------:R-:W1:Y:S03]  /*5c00*/  LDC R161, c[0x0][0x230] ;  /* 0x00008c00ffa17b82 */ /* 0x000e660000000800 */
[----:B-----5:R-:W-:Y:S01]  /*5c10*/  VIADD R31, R172, 0xffffff89 ;  /* 0xffffff89ac1f7836 */ /* 0x020fe20000000000 */
[----:B------:R5:W-:Y:S01]  /*5c20*/  LDGSTS.E [R25+0xc000], desc[UR16][R62.64], !P2 ;  /* 0x0c0000003e197fae */ /* 0x000be2000d121850 */
[----:B------:R-:W-:-:S03]  /*5c30*/  IMAD.WIDE R86, R6, 0x4, R86 ;  /* 0x0000000406567825 */ /* 0x000fc600078e0256 */
[----:B------:R-:W4:Y:S01]  /*5c40*/  LDC R178, c[0x0][0x230] ;  /* 0x00008c00ffb27b82 */ /* 0x000f220000000800 */
[----:B--2---:R-:W-:Y:S01]  /*5c50*/  VIADD R9, R176, 0xffffff87 ;  /* 0xffffff87b0097836 */ /* 0x004fe20000000000 */
        /* <DEDUP_REMOVED lines=9> */
[----:B------:R-:W2:Y:S01]  /*5cf0*/  LDC R172, c[0x0][0x230] ;  /* 0x00008c00ffac7b82 */ /* 0x000ea20000000800 */
[----:B-1----:R-:W-:Y:S02]  /*5d00*/  VIADD R31, R161, 0xffffff84 ;  /* 0xffffff84a11f7836 */ /* 0x002fe40000000000 */
[----:B------:R1:W-:Y:S01]  /*5d10*/  LDGSTS.E [R25+0xc00c], desc[UR16][R68.64], !P4 ;  /* 0x0c00c00044197fae */ /* 0x0003e2000e121850 */
[----:B------:R-:W-:Y:S02]  /*5d20*/  IMAD.WIDE R98, R6, 0x4, R98 ;  /* 0x0000000406627825 */ /* 0x000fe400078e0262 */
[----:B------:R-:W-:Y:S01]  /*5d30*/  ISETP.GE.U32.AND P1, PT, R31, 0x7fffff65, PT ;  /* 0x7fffff651f00780c */ /* 0x000fe20003f26070 */
[----:B------:R1:W-:Y:S01]  /*5d40*/  LDGSTS.E [R24+0xc000], desc[UR16][R70.64], !P6 ;  /* 0x0c00000046187fae */ /* 0x0003e2000f121850 */
[----:B------:R-:W3:Y:S01]  /*5d50*/  LDC R176, c[0x0][0x230] ;  /* 0x00008c00ffb07b82 */ /* 0x000ee20000000800 */
[----:B----4-:R-:W-:-:S02]  /*5d60*/  VIADD R9, R178, 0xffffff85 ;  /* 0xffffff85b2097836 */ /* 0x010fc40000000000 */
[----:B------:R4:W-:Y:S01]  /*5d70*/  LDGSTS.E [R24+0xc004], desc[UR16][R72.64], !P5 ;  /* 0x0c00400048187fae */ /* 0x0009e2000e921850 */
[----:B------:R-:W-:Y:S01]  /*5d80*/  IMAD.WIDE R102, R6, 0x4, R102 ;  /* 0x0000000406667825 */ /* 0x000fe200078e0266 */
[----:B------:R-:W-:Y:S02]  /*5d90*/  ISETP.GT.AND P5, PT, R187, 0x9f, PT ;  /* 0x0000009fbb00780c */ /* 0x000fe40003fa4270 */
[----:B------:R-:W-:Y:S01]  /*5da0*/  ISETP.GE.U32.AND P2, PT, R9, 0x7fffff66, PT ;  /* 0x7fffff660900780c */ /* 0x000fe20003f46070 */
[----:B------:R-:W1:Y:S01]  /*5db0*/  LDC R160, c[0x0][0x230] ;  /* 0x00008c00ffa07b82 */ /* 0x000e620000000800 */
[----:B-----5:R-:W-:Y:S02]  /*5dc0*/  VIADD R31, R174, 0xffffff82 ;  /* 0xffffff82ae1f7836 */ /* 0x020fe40000000000 */
[----:B------:R-:W-:-:S03]  /*5dd0*/  IMAD.WIDE R106, R6, 0x4, R106 ;  /* 0x00000004066a7825 */ /* 0x000fc600078e026a */
[----:B------:R-:W-:Y:S01]  /*5de0*/  ISETP.GE.U32.AND P4, PT, R31, 0x7fffff63, PT ;  /* 0x7fffff631f00780c */ /* 0x000fe20003f86070 */
[----:B------:R-:W-:Y:S01]  /*5df0*/  IMAD.WIDE R110, R6, 0x4, R110 ;  /* 0x00000004066e7825 */ /* 0x000fe200078e026e */
[----:B------:R-:W5:Y:S03]  /*5e00*/  LDC R161, c[0x0][0x230] ;  /* 0x00008c00ffa17b82 */ /* 0x000f660000000800 */
[----:B--2---:R-:W-:Y:S01]  /*5e10*/  VIADD R9, R172, 0xffffff83 ;  /* 0xffffff83ac097836 */ /* 0x004fe20000000000 */
[----:B------:R2:W-:Y:S01]  /*5e20*/  LDGSTS.E [R24+0xc008], desc[UR16][R74.64], !P2 ;  /* 0x0c0080004a187fae */ /* 0x0005e2000d121850 */
[----:B------:R-:W-:-:S03]  /*5e30*/  IMAD.WIDE R114, R6, 0x4, R114 ;  /* 0x0000000406727825 */ /* 0x000fc600078e0272 */
[----:B------:R-:W-:Y:S01]  /*5e40*/  ISETP.GE.U32.AND P3, PT, R9, 0x7fffff64, PT ;  /* 0x7fffff640900780c */ /* 0x000fe20003f66070 */
[----:B---3--:R-:W-:Y:S01]  /*5e50*/  VIADD R31, R176, 0xffffff80 ;  /* 0xffffff80b01f7836 */ /* 0x008fe20000000000 */
[----:B------:R3:W-:Y:S01]  /*5e60*/  LDGSTS.E [R24+0xc00c], desc[UR16][R76.64], !P1 ;  /* 0x0c00c0004c187fae */ /* 0x0007e2000c921850 */
[----:B------:R-:W-:Y:S01]  /*5e70*/  IMAD.WIDE R118, R6, 0x4, R118 ;  /* 0x0000000406767825 */ /* 0x000fe200078e0276 */
[----:B------:R-:W4:Y:S02]  /*5e80*/  LDC R172, c[0x0][0x230] ;  /* 0x00008c00ffac7b82 */ /* 0x000f240000000800 */
[----:B------:R-:W-:Y:S01]  /*5e90*/  ISETP.GE.AND P6, PT, R184, R31, PT ;  /* 0x0000001fb800720c */ /* 0x000fe20003fc6270 */
[----:B------:R-:W-:Y:S01]  /*5ea0*/  IMAD.WIDE R122, R6, 0x4, R122 ;  /* 0x00000004067a7825 */ /* 0x000fe200078e027a */
[----:B------:R-:W-:-:S03]  /*5eb0*/  ISETP.GE.U32.AND P2, PT, R31, 0x7fffff61, PT ;  /* 0x7fffff611f00780c */ /* 0x000fc60003f46070 */
[----:B-1----:R-:W-:Y:S01]  /*5ec0*/  VIADD R9, R160, 0xffffff81 ;  /* 0xffffff81a0097836 */ /* 0x002fe20000000000 */
[----:B------:R-:W-:Y:S01]  /*5ed0*/  SEL R160, RZ, 0x4, P6 ;  /* 0x00000004ffa07807 */ /* 0x000fe20003000000 */
[----:B------:R1:W-:Y:S01]  /*5ee0*/  LDGSTS.E [R23+0xc000], desc[UR16][R78.64], !P3 ;  /* 0x0c0000004e177fae */ /* 0x0003e2000d921850 */
[C---:B------:R-:W-:Y:S01]  /*5ef0*/  IMAD.WIDE R126, R6.reuse, 0x4, R126 ;  /* 0x00000004067e7825 */ /* 0x040fe200078e027e */
[----:B------:R-:W2:Y:S01]  /*5f00*/  LDC R178, c[0x0][0x230] ;  /* 0x00008c00ffb27b82 */ /* 0x000ea20000000800 */
[----:B------:R-:W-:Y:S01]  /*5f10*/  ISETP.GE.U32.AND P6, PT, R9, 0x7fffff62, PT ;  /* 0x7fffff620900780c */ /* 0x000fe20003fc6070 */
[----:B------:R1:W-:Y:S01]  /*5f20*/  LDGSTS.E [R23+0xc004], desc[UR16][R80.64], !P4 ;  /* 0x0c00400050177fae */ /* 0x0003e2000e121850 */
[----:B------:R-:W-:Y:S01]  /*5f30*/  IMAD.WIDE R130, R6, 0x4, R130 ;  /* 0x0000000406827825 */ /* 0x000fe200078e0282 */
[----:B------:R-:W-:-:S03]  /*5f40*/  SEL R160, R160, RZ, P5 ;  /* 0x000000ffa0a07207 */ /* 0x000fc60002800000 */
[----:B------:R-:W-:Y:S01]  /*5f50*/  IMAD.WIDE R134, R6, 0x4, R134 ;  /* 0x0000000406867825 */ /* 0x000fe200078e0286 */
[----:B------:R-:W3:Y:S01]  /*5f60*/  LDC R174, c[0x0][0x230] ;  /* 0x00008c00ffae7b82 */ /* 0x000ee20000000800 */
[----:B------:R-:W-:Y:S02]  /*5f70*/  ISETP.NE.U32.AND P5, PT, R160, RZ, PT ;  /* 0x000000ffa000720c */ /* 0x000fe40003fa5070 */
[----:B------:R-:W-:-:S03]  /*5f80*/  IMAD.WIDE R138, R6, 0x4, R138 ;  /* 0x00000004068a7825 */ /* 0x000fc600078e028a */
[----:B------:R1:W-:Y:S01]  /*5f90*/  LDGSTS.E [R23+0xc008], desc[UR16][R82.64], !P6 ;  /* 0x0c00800052177fae */ /* 0x0003e2000f121850 */
[C---:B------:R-:W-:Y:S01]  /*5fa0*/  IMAD.WIDE R142, R6.reuse, 0x4, R142 ;  /* 0x00000004068e7825 */ /* 0x040fe200078e028e */
[----:B------:R-:W1:Y:S02]  /*5fb0*/  LDC R176, c[0x0][0x230] ;  /* 0x00008c00ffb07b82 */ /* 0x000e640000000800 */
[----:B------:R1:W-:Y:S01]  /*5fc0*/  LDGSTS.E [R23+0xc00c], desc[UR16][R84.64], !P2 ;  /* 0x0c00c00054177fae */ /* 0x0003e2000d121850 */
[----:B------:R-:W-:-:S03]  /*5fd0*/  IMAD.WIDE R146, R6, 0x4, R146 ;  /* 0x0000000406927825 */ /* 0x000fc600078e0292 */
[----:B------:R-:W0:Y:S01]  /*5fe0*/  LDGDEPBAR ;  /* 0x00000000000079af */ /* 0x000e220000000000 */
[C---:B------:R-:W-:Y:S01]  /*5ff0*/  IMAD.WIDE R88, R6.reuse, 0x4, R88 ;  /* 0x0000000406587825 */ /* 0x040fe200078e0258 */
[----:B------:R-:W1:Y:S02]  /*6000*/  LDC R160, c[0x0][0x230] ;  /* 0x00008c00ffa07b82 */ /* 0x000e640000000800 */
        /* <DEDUP_REMOVED lines=31> */
[----:B----4-:R-:W-:Y:S02]  /*6200*/  VIADD R31, R172, 0xffffff7e ;  /* 0xffffff7eac1f7836 */ /* 0x010fe40000000000 */
[----:B-----5:R-:W-:Y:S01]  /*6210*/  VIADD R9, R161, 0xffffff7f ;  /* 0xffffff7fa1097836 */ /* 0x020fe20000000000 */
[----:B------:R4:W-:Y:S01]  /*6220*/  LDGSTS.E [R21+0x28200], desc[UR16][R88.64], P0 ;  /* 0x2820000058157fae */ /* 0x0009e20008121850 */
[----:B------:R-:W5:Y:S01]  /*6230*/  LDC R161, c[0x0][0x230] ;  /* 0x00008c00ffa17b82 */ /* 0x000f620000000800 */
[----:B------:R-:W-:Y:S01]  /*6240*/  ISETP.GE.U32.AND P3, PT, R31, 0x7fffff5f, PT ;  /* 0x7fffff5f1f00780c */ /* 0x000fe20003f66070 */
[----:B--2---:R-:W-:Y:S01]  /*6250*/  VIADD R31, R178, 0xffffff7c ;  /* 0xffffff7cb21f7836 */ /* 0x004fe20000000000 */
[----:B------:R2:W-:Y:S01]  /*6260*/  LDGSTS.E [R21+0x28600], desc[UR16][R92.64], P0 ;  /* 0x286000005c157fae */ /* 0x0005e20008121850 */
[----:B------:R-:W-:Y:S01]  /*6270*/  ISETP.GE.U32.AND P1, PT, R9, 0x7fffff60, PT ;  /* 0x7fffff600900780c */ /* 0x000fe20003f26070 */
[----:B---3--:R-:W-:-:S02]  /*6280*/  VIADD R9, R174, 0xffffff7d ;  /* 0xffffff7dae097836 */ /* 0x008fc40000000000 */
[----:B------:R3:W-:Y:S01]  /*6290*/  LDGSTS.E [R21+0x28a00], desc[UR16][R96.64], P0 ;  /* 0x28a0000060157fae */ /* 0x0007e20008121850 */
[----:B------:R-:W-:Y:S01]  /*62a0*/  ISETP.GE.U32.AND P6, PT, R31, 0x7fffff5d, PT ;  /* 0x7fffff5d1f00780c */ /* 0x000fe20003fc6070 */
[----:B------:R-:W4:Y:S01]  /*62b0*/  LDC R174, c[0x0][0x230] ;  /* 0x00008c00ffae7b82 */ /* 0x000f220000000800 */
[----:B------:R-:W-:Y:S01]  /*62c0*/  ISETP.GE.U32.AND P4, PT, R9, 0x7fffff5e, PT ;  /* 0x7fffff5e0900780c */ /* 0x000fe20003f86070 */
[----:B------:R3:W-:Y:S01]  /*62d0*/  LDGSTS.E [R21+0x28e00], desc[UR16][R100.64], P0 ;  /* 0x28e0000064157fae */ /* 0x0007e20008121850 */
[----:B-1----:R-:W-:Y:S02]  /*62e0*/  VIADD R9, R176, 0xffffff7b ;  /* 0xffffff7bb0097836 */ /* 0x002fe40000000000 */
[C---:B------:R-:W-:Y:S01]  /*62f0*/  IMAD.WIDE R150, R5.reuse, 0x4, R150 ;  /* 0x0000000405967825 */ /* 0x040fe200078e0296 */
[----:B------:R1:W-:Y:S02]  /*6300*/  LDGSTS.E [R21+0x29200], desc[UR16][R104.64], P0 ;  /* 0x2920000068157fae */ /* 0x0003e40008121850 */
[----:B------:R-:W2:Y:S01]  /*6310*/  LDC R31, c[0x0][0x230] ;  /* 0x00008c00ff1f7b82 */ /* 0x000ea20000000800 */
[----:B------:R-:W-:Y:S01]  /*6320*/  IMAD.WIDE R152, R5, 0x4, R152 ;  /* 0x0000000405987825 */ /* 0x000fe200078e0298 */
[----:B------:R1:W-:Y:S01]  /*6330*/  LDGSTS.E [R21+0x29600], desc[UR16][R108.64], P0 ;  /* 0x296000006c157fae */ /* 0x0003e20008121850 */
[----:B------:R-:W-:-:S02]  /*6340*/  ISETP.GE.U32.AND P2, PT, R9, 0x7fffff5c, PT ;  /* 0x7fffff5c0900780c */ /* 0x000fc40003f46070 */
[----:B------:R-:W-:Y:S01]  /*6350*/  IMAD.WIDE R154, R5, 0x4, R154 ;  /* 0x00000004059a7825 */ /* 0x000fe200078e029a */
[----:B------:R1:W-:Y:S02]  /*6360*/  LDGSTS.E [R21+0x29a00], desc[UR16][R112.64], P0 ;  /* 0x29a0000070157fae */ /* 0x0003e40008121850 */
[----:B------:R-:W3:Y:S01]  /*6370*/  LDC R176, c[0x0][0x230] ;  /* 0x00008c00ffb07b82 */ /* 0x000ee20000000800 */
[----:B-----5:R-:W-:Y:S01]  /*6380*/  VIADD R161, R161, 0xffffff77 ;  /* 0xffffff77a1a17836 */ /* 0x020fe20000000000 */
[----:B------:R5:W-:Y:S01]  /*6390*/  LDGSTS.E [R21+0x29e00], desc[UR16][R116.64], P0 ;  /* 0x29e0000074157fae */ /* 0x000be20008121850 */
[----:B------:R-:W-:Y:S02]  /*63a0*/  VIADD R9, R180, 0xffffff7a ;  /* 0xffffff7ab4097836 */ /* 0x000fe40000000000 */
[C---:B------:R-:W-:Y:S01]  /*63b0*/  IMAD.WIDE R156, R5.reuse, 0x4, R156 ;  /* 0x00000004059c7825 */ /* 0x040fe200078e029c */
[----:B------:R5:W-:Y:S02]  /*63c0*/  LDGSTS.E [R21+0x2a200], desc[UR16][R120.64], P0 ;  /* 0x2a20000078157fae */ /* 0x000be40008121850 */
[----:B------:R-:W1:Y:S01]  /*63d0*/  LDC R172, c[0x0][0x230] ;  /* 0x00008c00ffac7b82 */ /* 0x000e620000000800 */
[----:B----4-:R-:W-:Y:S01]  /*63e0*/  VIADD R174, R174, 0xffffff76 ;  /* 0xffffff76aeae7836 */ /* 0x010fe20000000000 */
[----:B------:R4:W-:Y:S01]  /*63f0*/  LDGSTS.E [R21+0x2a600], desc[UR16][R124.64], P0 ;  /* 0x2a6000007c157fae */ /* 0x0009e20008121850 */
[----:B------:R-:W-:-:S03]  /*6400*/  IMAD.WIDE R158, R5, 0x4, R158 ;  /* 0x00000004059e7825 */ /* 0x000fc600078e029e */
[----:B------:R4:W-:Y:S01]  /*6410*/  LDGSTS.E [R21+0x2aa00], desc[UR16][R128.64], P0 ;  /* 0x2aa0000080157fae */ /* 0x0009e20008121850 */
[----:B------:R-:W-:Y:S01]  /*6420*/  IMAD.WIDE R32, R5, 0x4, R32 ;  /* 0x0000000405207825 */ /* 0x000fe200078e0220 */
[----:B------:R-:W5:Y:S02]  /*6430*/  LDC R178, c[0x0][0x230] ;  /* 0x00008c00ffb27b82 */ /* 0x000f640000000800 */
[----:B------:R4:W-:Y:S01]  /*6440*/  LDGSTS.E [R21+0x2ae00], desc[UR16][R132.64], P0 ;  /* 0x2ae0000084157fae */ /* 0x0009e20008121850 */
[----:B--2---:R-:W-:Y:S02]  /*6450*/  VIADD R31, R31, 0xffffff79 ;  /* 0xffffff791f1f7836 */ /* 0x004fe40000000000 */
[----:B------:R-:W-:Y:S01]  /*6460*/  VIADD R160, R160, 0xffffff78 ;  /* 0xffffff78a0a07836 */ /* 0x000fe20000000000 */
[----:B------:R2:W-:Y:S01]  /*6470*/  LDGSTS.E [R21+0x2b200], desc[UR16][R136.64], P0 ;  /* 0x2b20000088157fae */ /* 0x0005e20008121850 */
[C---:B------:R-:W-:Y:S01]  /*6480*/  IMAD.WIDE R34, R5.reuse, 0x4, R34 ;  /* 0x0000000405227825 */ /* 0x040fe200078e0222 */
[----:B------:R-:W4:Y:S02]  /*6490*/  LDC R180, c[0x0][0x230] ;  /* 0x00008c00ffb47b82 */ /* 0x000f240000000800 */
[----:B------:R2:W-:Y:S01]  /*64a0*/  LDGSTS.E [R21+0x2b600], desc[UR16][R140.64], P0 ;  /* 0x2b6000008c157fae */ /* 0x0005e20008121850 */
[----:B------:R-:W-:-:S03]  /*64b0*/  IMAD.WIDE R36, R5, 0x4, R36 ;  /* 0x0000000405247825 */ /* 0x000fc600078e0224 */
[----:B------:R2:W-:Y:S01]  /*64c0*/  LDGSTS.E [R21+0x2ba00], desc[UR16][R144.64], P0 ;  /* 0x2ba0000090157fae */ /* 0x0005e20008121850 */
[----:B------:R-:W-:-:S03]  /*64d0*/  IMAD.WIDE R38, R5, 0x4, R38 ;  /* 0x0000000405267825 */ /* 0x000fc600078e0226 */
[----:B------:R2:W-:Y:S01]  /*64e0*/  LDGSTS.E [R21+0x2be00], desc[UR16][R148.64], P0 ;  /* 0x2be0000094157fae */ /* 0x0005e20008121850 */
[----:B------:R-:W-:Y:S01]  /*64f0*/  ISETP.GE.U32.AND P0, PT, R9, 0x7fffff5b, PT ;  /* 0x7fffff5b0900780c */ /* 0x000fe20003f06070 */
[----:B-1----:R-:W-:Y:S01]  /*6500*/  VIADD R172, R172, 0xffffff75 ;  /* 0xffffff75acac7836 */ /* 0x002fe20000000000 */
[----:B------:R-:W1:Y:S01]  /*6510*/  LDC R9, c[0x0][0x230] ;  /* 0x00008c00ff097b82 */ /* 0x000e620000000800 */
[----:B------:R-:W0:Y:S01]  /*6520*/  LDGDEPBAR ;  /* 0x00000000000079af */ /* 0x000e220000000000 */
[----:B------:R-:W-:-:S06]  /*6530*/  IMAD.WIDE R40, R5, 0x4, R40 ;  /* 0x0000000405287825 */ /* 0x000fcc00078e0228 */
[----:B------:R-:W-:Y:S01]  /*6540*/  BAR.SYNC.DEFER_BLOCKING 0x0 ;  /* 0x0000000000007b1d */ /* 0x000fe20000010000 */
[----:B------:R-:W-:-:S04]  /*6550*/  IMAD.WIDE R42, R5, 0x4, R42 ;  /* 0x00000004052a7825 */ /* 0x000fc800078e022a */
[----:B------:R-:W-:-:S04]  /*6560*/  IMAD.WIDE R44, R5, 0x4, R44 ;  /* 0x00000004052c7825 */ /* 0x000fc800078e022c */
[----:B------:R-:W-:-:S04]  /*6570*/  IMAD.WIDE R46, R5, 0x4, R46 ;  /* 0x00000004052e7825 */ /* 0x000fc800078e022e */
[----:B------:R-:W-:-:S04]  /*6580*/  IMAD.WIDE R48, R5, 0x4, R48 ;  /* 0x0000000405307825 */ /* 0x000fc800078e0230 */
[----:B------:R-:W-:-:S04]  /*6590*/  IMAD.WIDE R50, R5, 0x4, R50 ;  /* 0x0000000405327825 */ /* 0x000fc800078e0232 */
[----:B-1----:R-:W-:Y:S02]  /*65a0*/  VIADD R9, R9, 0xffffff70 ;  /* 0xffffff7009097836 */ /* 0x002fe40000000000 */
[----:B------:R-:W-:Y:S01]  /*65b0*/  IMAD.WIDE R52, R5, 0x4, R52 ;  /* 0x0000000405347825 */ /* 0x000fe200078e0234 */
[----:B------:R-:W-:Y:S01]  /*65c0*/  @!PT LDS RZ, [RZ] ;  /* 0x00000000fffff984 */ /* 0x000fe20000000800 */
[----:B------:R-:W-:Y:S01]  /*65d0*/  @!PT LDS RZ, [RZ] ;  /* 0x00000000fffff984 */ /* 0x000fe20000000800 */
[----:B------:R-:W-:Y:S01]  /*65e0*/  @!PT LDS RZ, [RZ] ;  /* 0x00000000fffff984 */ /* 0x000fe20000000800 */
[----:B------:R1:W-:Y:S01]  /*65f0*/  LDGSTS.E [R29+0x10000], desc[UR16][R150.64], !P1 ;  /* 0x10000000961d7fae */ /* 0x0003e2000c921850 */
[----:B------:R-:W-:Y:S02]  /*6600*/  ISETP.GE.U32.AND P1, PT, R31, 0x7fffff5a, PT ;  /* 0x7fffff5a1f00780c */ /* 0x000fe40003f26070 */
[----:B---3--:R-:W-:Y:S01]  /*6610*/  VIADD R31, R176, 0xffffff74 ;  /* 0xffffff74b01f7836 */ /* 0x008fe20000000000 */
[----:B------:R3:W-:Y:S01]  /*6620*/  LDGSTS.E [R29+0x10004], desc[UR16][R152.64], !P3 ;  /* 0x10004000981d7fae */ /* 0x0007e2000d921850 */
[----:B------:R-:W-:Y:S01]  /*6630*/  ISETP.GE.U32.AND P3, PT, R160, 0x7fffff59, PT ;  /* 0x7fffff59a000780c */ /* 0x000fe20003f66070 */
[----:B------:R-:W2:Y:S01]  /*6640*/  LDC R176, c[0x0][0x230] ;  /* 0x00008c00ffb07b82 */ /* 0x000ea20000000800 */
[----:B----4-:R-:W-:Y:S01]  /*6650*/  VIADD R160, R180, 0xffffff72 ;  /* 0xffffff72b4a07836 */ /* 0x010fe20000000000 */
[----:B------:R4:W-:Y:S01]  /*6660*/  LDGSTS.E [R29+0x10008], desc[UR16][R154.64], !P4 ;  /* 0x100080009a1d7fae */ /* 0x0009e2000e121850 */
[----:B------:R-:W-:Y:S01]  /*6670*/  ISETP.GE.U32.AND P4, PT, R161, 0x7fffff58, PT ;  /* 0x7fffff58a100780c */ /* 0x000fe20003f86070 */
[----:B------:R-:W-:-:S02]  /*6680*/  IMAD.WIDE R54, R5, 0x4, R54 ;  /* 0x0000000405367825 */ /* 0x000fc400078e0236 */
[----:B------:R4:W-:Y:S01]  /*6690*/  LDGSTS.E [R29+0x1000c], desc[UR16][R156.64], !P6 ;  /* 0x1000c0009c1d7fae */ /* 0x0009e2000f121850 */
[----:B------:R-:W-:Y:S01]  /*66a0*/  ISETP.GE.U32.AND P6, PT, R174, 0x7fffff57, PT ;  /* 0x7fffff57ae00780c */ /* 0x000fe20003fc6070 */
[----:B------:R-:W1:Y:S01]  /*66b0*/  LDC R161, c[0x0][0x230] ;  /* 0x00008c00ffa17b82 */ /* 0x000e620000000800 */
[C---:B------:R-:W-:Y:S01]  /*66c0*/  IMAD.WIDE R56, R5.reuse, 0x4, R56 ;  /* 0x0000000405387825 */ /* 0x040fe200078e0238 */
[----:B------:R4:W-:Y:S01]  /*66d0*/  LDGSTS.E [R27+0x10000], desc[UR16][R158.64], !P2 ;  /* 0x100000009e1b7fae */ /* 0x0009e2000d121850 */
[----:B------:R-:W-:Y:S02]  /*66e0*/  ISETP.GE.U32.AND P2, PT, R172, 0x7fffff56, PT ;  /* 0x7fffff56ac00780c */ /* 0x000fe40003f46070 */
[----:B------:R-:W-:Y:S01]  /*66f0*/  IMAD.WIDE R58, R5, 0x4, R58 ;  /* 0x00000004053a7825 */ /* 0x000fe200078e023a */
[----:B------:R4:W-:Y:S01]  /*6700*/  LDGSTS.E [R27+0x10004], desc[UR16][R32.64], !P0 ;  /* 0x10004000201b7fae */ /* 0x0009e2000c121850 */
[----:B------:R-:W-:Y:S01]  /*6710*/  ISETP.GE.U32.AND P0, PT, R31, 0x7fffff55, PT ;  /* 0x7fffff551f00780c */ /* 0x000fe20003f06070 */
[----:B------:R-:W3:Y:S01]  /*6720*/  LDC R174, c[0x0][0x230] ;  /* 0x00008c00ffae7b82 */ /* 0x000ee20000000800 */
[----:B-----5:R-:W-:Y:S01]  /*6730*/  VIADD R31, R178, 0xffffff73 ;  /* 0xffffff73b21f7836 */ /* 0x020fe20000000000 */
[----:B------:R5:W-:Y:S01]  /*6740*/  LDGSTS.E [R27+0x10008], desc[UR16][R34.64], !P1 ;  /* 0x10008000221b7fae */ /* 0x000be2000c921850 */
[----:B------:R-:W-:-:S03]  /*6750*/  IMAD.WIDE R60, R5, 0x4, R60 ;  /* 0x00000004053c7825 */ /* 0x000fc600078e023c */
[----:B------:R-:W-:Y:S01]  /*6760*/  ISETP.GE.U32.AND P1, PT, R31, 0x7fffff54, PT ;  /* 0x7fffff541f00780c */ /* 0x000fe20003f26070 */
[----:B------:R5:W-:Y:S01]  /*6770*/  LDGSTS.E [R27+0x1000c], desc[UR16][R36.64], !P3 ;  /* 0x1000c000241b7fae */ /* 0x000be2000d921850 */
[----:B------:R-:W4:Y:S01]  /*6780*/  LDC R172, c[0x0][0x230] ;  /* 0x00008c00ffac7b82 */ /* 0x000f220000000800 */
[----:B------:R-:W-:Y:S01]  /*6790*/  ISETP.GE.U32.AND P3, PT, R160, 0x7fffff53, PT ;  /* 0x7fffff53a000780c */ /* 0x000fe20003f66070 */
[C---:B------:R-:W-:Y:S01]  /*67a0*/  IMAD.WIDE R62, R5.reuse, 0x4, R62 ;  /* 0x00000004053e7825 */ /* 0x040fe200078e023e */
[----:B------:R5:W-:Y:S03]  /*67b0*/  LDGSTS.E [R30+0x10000], desc[UR16][R38.64], !P4 ;  /* 0x10000000261e7fae */ /* 0x000be6000e121850 */
[----:B------:R-:W-:Y:S01]  /*67c0*/  IMAD.WIDE R64, R5, 0x4, R64 ;  /* 0x0000000405407825 */ /* 0x000fe200078e0240 */
[----:B------:R5:W-:Y:S01]  /*67d0*/  LDGSTS.E [R30+0x10004], desc[UR16][R40.64], !P6 ;  /* 0x10004000281e7fae */ /* 0x000be2000f121850 */
[----:B------:R-:W5:Y:S01]  /*67e0*/  LDC R178, c[0x0][0x230] ;  /* 0x00008c00ffb27b82 */ /* 0x000f620000000800 */
[----:B------:R-:W-:Y:S01]  /*67f0*/  ISETP.GE.U32.AND P6, PT, R9, 0x7fffff51, PT ;  /* 0x7fffff510900780c */ /* 0x000fe20003fc6070 */
[----:B-1----:R-:W-:Y:S01]  /*6800*/  VIADD R31, R161, 0xffffff71 ;  /* 0xffffff71a11f7836 */ /* 0x002fe20000000000 */
[----:B------:R1:W-:Y:S01]  /*6810*/  LDGSTS.E [R30+0x10008], desc[UR16][R42.64], !P2 ;  /* 0x100080002a1e7fae */ /* 0x0003e2000d121850 */
[----:B------:R-:W-:-:S03]  /*6820*/  IMAD.WIDE R66, R5, 0x4, R66 ;  /* 0x0000000405427825 */ /* 0x000fc600078e0242 */
[----:B------:R-:W-:Y:S01]  /*6830*/  ISETP.GE.U32.AND P4, PT, R31, 0x7fffff52, PT ;  /* 0x7fffff521f00780c */ /* 0x000fe20003f86070 */
[----:B------:R-:W1:Y:S01]  /*6840*/  LDC R161, c[0x0][0x230] ;  /* 0x00008c00ffa17b82 */ /* 0x000e620000000800 */
[----:B---3--:R-:W-:Y:S01]  /*6850*/  VIADD R160, R174, 0xffffff6e ;  /* 0xffffff6eaea07836 */ /* 0x008fe20000000000 */
        /* <DEDUP_REMOVED lines=10> */
[----:B------:R-:W4:Y:S01]  /*6900*/  LDC R180, c[0x0][0x230] ;  /* 0x00008c00ffb47b82 */ /* 0x000f220000000800 */
[----:B--2---:R-:W-:-:S02]  /*6910*/  VIADD R31, R176, 0xffffff6d ;  /* 0xffffff6db01f7836 */ /* 0x004fc40000000000 */
[----:B------:R2:W-:Y:S01]  /*6920*/  LDGSTS.E [R28+0x1000c], desc[UR16][R52.64], !P6 ;  /* 0x1000c000341c7fae */ /* 0x0005e2000f121850 */
[----:B------:R-:W-:Y:S02]  /*6930*/  IMAD.WIDE R72, R5, 0x4, R72 ;  /* 0x0000000405487825 */ /* 0x000fe400078e0248 */
[----:B------:R-:W-:Y:S02]  /*6940*/  ISETP.GE.U32.AND P1, PT, R31, 0x7fffff4e, PT ;  /* 0x7fffff4e1f00780c */ /* 0x000fe40003f26070 */
[----:B------:R-:W2:Y:S01]  /*6950*/  LDC R174, c[0x0][0x230] ;  /* 0x00008c00ffae7b82 */ /* 0x000ea20000000800 */
[----:B-1----:R-:W-:Y:S02]  /*6960*/  VIADD R160, R161, 0xffffff6b ;  /* 0xffffff6ba1a07836 */ /* 0x002fe40000000000 */
[----:B-----5:R-:W-:Y:S01]  /*6970*/  VIADD R31, R178, 0xffffff6c ;  /* 0xffffff6cb21f7836 */ /* 0x020fe20000000000 */
[----:B------:R1:W-:Y:S01]  /*6980*/  LDGSTS.E [R26+0x10000], desc[UR16][R54.64], !P2 ;  /* 0x10000000361a7fae */ /* 0x0003e2000d121850 */
[----:B------:R-:W-:Y:S01]  /*6990*/  IMAD.WIDE R74, R5, 0x4, R74 ;  /* 0x00000004054a7825 */ /* 0x000fe200078e024a */
[----:B------:R-:W-:-:S02]  /*69a0*/  ISETP.GE.U32.AND P4, PT, R160, 0x7fffff4c, PT ;  /* 0x7fffff4ca000780c */ /* 0x000fc40003f86070 */
[----:B------:R-:W5:Y:S01]  /*69b0*/  LDC R172, c[0x0][0x230] ;  /* 0x00008c00ffac7b82 */ /* 0x000f620000000800 */
[----:B---3--:R-:W-:Y:S01]  /*69c0*/  VIADD R9, R9, 0xffffff69 ;  /* 0xffffff6909097836 */ /* 0x008fe20000000000 */
[----:B------:R-:W-:Y:S01]  /*69d0*/  ISETP.GE.U32.AND P3, PT, R31, 0x7fffff4d, PT ;  /* 0x7fffff4d1f00780c */ /* 0x000fe20003f66070 */
[----:B------:R3:W-:Y:S01]  /*69e0*/  LDGSTS.E [R26+0x10004], desc[UR16][R56.64], !P0 ;  /* 0x10004000381a7fae */ /* 0x0007e2000c121850 */
[----:B------:R-:W-:Y:S02]  /*69f0*/  IMAD.WIDE R76, R5, 0x4, R76 ;  /* 0x00000004054c7825 */ /* 0x000fe400078e024c */
[----:B------:R-:W-:Y:S01]  /*6a00*/  ISETP.GE.U32.AND P2, PT, R9, 0x7fffff4a, PT ;  /* 0x7fffff4a0900780c */ /* 0x000fe20003f46070 */
[----:B------:R-:W-:Y:S01]  /*6a10*/  LDGSTS.E [R26+0x10008], desc[UR16][R58.64], !P1 ;  /* 0x100080003a1a7fae */ /* 0x000fe2000c921850 */
[----:B------:R-:W1:Y:S01]  /*6a20*/  LDC R161, c[0x0][0x230] ;  /* 0x00008c00ffa17b82 */ /* 0x000e620000000800 */
[----:B----4-:R-:W-:Y:S02]  /*6a30*/  VIADD R31, R180, 0xffffff6a ;  /* 0xffffff6ab41f7836 */ /* 0x010fe40000000000 */
[----:B------:R-:W-:-:S03]  /*6a40*/  IMAD.WIDE R78, R5, 0x4, R78 ;  /* 0x00000004054e7825 */ /* 0x000fc600078e024e */
[----:B------:R-:W-:Y:S01]  /*6a50*/  ISETP.GE.U32.AND P6, PT, R31, 0x7fffff4b, PT ;  /* 0x7fffff4b1f00780c */ /* 0x000fe20003fc6070 */
[----:B------:R-:W-:Y:S01]  /*6a60*/  LDGSTS.E [R26+0x1000c], desc[UR16][R60.64], !P3 ;  /* 0x1000c0003c1a7fae */ /* 0x000fe2000d921850 */
[----:B------:R-:W4:Y:S01]  /*6a70*/  LDC R176, c[0x0][0x230] ;  /* 0x00008c00ffb07b82 */ /* 0x000f220000000800 */
[----:B--2---:R-:W-:Y:S02]  /*6a80*/  VIADD R160, R174, 0xffffff67 ;  /* 0xffffff67aea07836 */ /* 0x004fe40000000000 */
[----:B------:R-:W-:Y:S01]  /*6a90*/  LDGSTS.E [R25+0x10000], desc[UR16][R62.64], !P4 ;  /* 0x100000003e197fae */ /* 0x000fe2000e121850 */
[----:B------:R-:W-:Y:S02]  /*6aa0*/  IMAD.WIDE R80, R5, 0x4, R80 ;  /* 0x0000000405507825 */ /* 0x000fe400078e0250 */
[----:B------:R-:W-:Y:S02]  /*6ab0*/  ISETP.GE.U32.AND P1, PT, R160, 0x7fffff48, PT ;  /* 0x7fffff48a000780c */ /* 0x000fe40003f26070 */
[----:B------:R-:W2:Y:S01]  /*6ac0*/  LDC R178, c[0x0][0x230] ;  /* 0x00008c00ffb27b82 */ /* 0x000ea20000000800 */
[----:B-----5:R-:W-:-:S02]  /*6ad0*/  VIADD R31, R172, 0xffffff68 ;  /* 0xffffff68ac1f7836 */ /* 0x020fc40000000000 */
[----:B------:R-:W-:Y:S01]  /*6ae0*/  LDGSTS.E [R25+0x10004], desc[UR16][R64.64], !P6 ;  /* 0x1000400040197fae */ /* 0x000fe2000f121850 */
[----:B------:R-:W-:Y:S02]  /*6af0*/  IMAD.WIDE R82, R5, 0x4, R82 ;  /* 0x0000000405527825 */ /* 0x000fe400078e0252 */
[----:B------:R-:W-:Y:S01]  /*6b00*/  ISETP.GE.U32.AND P0, PT, R31, 0x7fffff49, PT ;  /* 0x7fffff491f00780c */ /* 0x000fe20003f06070 */
[----:B------:R-:W-:Y:S01]  /*6b10*/  LDGSTS.E [R25+0x10008], desc[UR16][R66.64], !P2 ;  /* 0x1000800042197fae */ /* 0x000fe2000d121850 */
[----:B------:R-:W5:Y:S01]  /*6b20*/  LDC R9, c[0x0][0x230] ;  /* 0x00008c00ff097b82 */ /* 0x000f620000000800 */
[----:B-1----:R-:W-:Y:S02]  /*6b30*/  VIADD R31, R161, 0xffffff66 ;  /* 0xffffff66a11f7836 */ /* 0x002fe40000000000 */
[----:B------:R-:W-:-:S03]  /*6b40*/  IMAD.WIDE R84, R5, 0x4, R84 ;  /* 0x0000000405547825 */ /* 0x000fc600078e0254 */
[----:B------:R-:W-:Y:S01]  /*6b50*/  ISETP.GE.U32.AND P3, PT, R31, 0x7fffff47, PT ;  /* 0x7fffff471f00780c */ /* 0x000fe20003f66070 */
[----:B------:R-:W-:Y:S01]  /*6b60*/  IMAD.WIDE R86, R6, 0x4, R86 ;  /* 0x0000000406567825 */ /* 0x000fe200078e0256 */
[----:B------:R-:W1:Y:S03]  /*6b70*/  LDC R160, c[0x0][0x230] ;  /* 0x00008c00ffa07b82 */ /* 0x000e660000000800 */
[----:B----4-:R-:W-:Y:S01]  /*6b80*/  VIADD R31, R176, 0xffffff65 ;  /* 0xffffff65b01f7836 */ /* 0x010fe20000000000 */
[----:B------:R-:W-:Y:S01]  /*6b90*/  LDGSTS.E [R25+0x1000c], desc[UR16][R68.64], !P0 ;  /* 0x1000c00044197fae */ /* 0x000fe2000c121850 */
[----:B------:R-:W-:-:S03]  /*6ba0*/  IMAD.WIDE R90, R6, 0x4, R90 ;  /* 0x00000004065a7825 */ /* 0x000fc600078e025a */
[----:B------:R-:W4:Y:S01]  /*6bb0*/  LDC R180, c[0x0][0x230] ;  /* 0x00008c00ffb47b82 */ /* 0x000f220000000800 */
[----:B------:R-:W-:Y:S01]  /*6bc0*/  ISETP.GE.U32.AND P4, PT, R31, 0x7fffff46, PT ;  /* 0x7fffff461f00780c */ /* 0x000fe20003f86070 */
[----:B--2---:R-:W-:Y:S01]  /*6bd0*/  VIADD R31, R178, 0xffffff64 ;  /* 0xffffff64b21f7836 */ /* 0x004fe20000000000 */
[----:B------:R-:W-:Y:S01]  /*6be0*/  LDGSTS.E [R24+0x10000], desc[UR16][R70.64], !P1 ;  /* 0x1000000046187fae */ /* 0x000fe2000c921850 */
[----:B------:R-:W-:-:S03]  /*6bf0*/  IMAD.WIDE R94, R6, 0x4, R94 ;  /* 0x00000004065e7825 */ /* 0x000fc600078e025e */
[----:B------:R-:W-:Y:S01]  /*6c00*/  ISETP.GE.U32.AND P6, PT, R31, 0x7fffff45, PT ;  /* 0x7fffff451f00780c */ /* 0x000fe20003fc6070 */
[----:B------:R-:W2:Y:S01]  /*6c10*/  LDC R161, c[0x0][0x230] ;  /* 0x00008c00ffa17b82 */ /* 0x000ea20000000800 */
[----:B-----5:R-:W-:Y:S01]  /*6c20*/  VIADD R9, R9, 0xffffff62 ;  /* 0xffffff6209097836 */ /* 0x020fe20000000000 */
[----:B------:R-:W-:Y:S01]  /*6c30*/  LDGSTS.E [R24+0x10004], desc[UR16][R72.64], !P3 ;  /* 0x1000400048187fae */ /* 0x000fe2000d921850 */
[----:B------:R-:W-:-:S03]  /*6c40*/  IMAD.WIDE R98, R6, 0x4, R98 ;  /* 0x0000000406627825 */ /* 0x000fc600078e0262 */
[----:B------:R-:W-:Y:S01]  /*6c50*/  ISETP.GE.U32.AND P0, PT, R9, 0x7fffff43, PT ;  /* 0x7fffff430900780c */ /* 0x000fe20003f06070 */
[----:B------:R-:W-:Y:S01]  /*6c60*/  LDGSTS.E [R24+0x10008], desc[UR16][R74.64], !P4 ;  /* 0x100080004a187fae */ /* 0x000fe2000e121850 */
[----:B-1----:R-:W-:Y:S01]  /*6c70*/  VIADD R9, R160, 0xffffff61 ;  /* 0xffffff61a0097836 */ /* 0x002fe20000000000 */
[----:B------:R-:W1:Y:S01]  /*6c80*/  LDC R172, c[0x0][0x230] ;  /* 0x00008c00ffac7b82 */ /* 0x000e620000000800 */
[C---:B------:R-:W-:Y:S02]  /*6c90*/  IMAD.WIDE R102, R6.reuse, 0x4, R102 ;  /* 0x0000000406667825 */ /* 0x040fe400078e0266 */
[----:B------:R-:W-:Y:S01]  /*6ca0*/  LDGSTS.E [R24+0x1000c], desc[UR16][R76.64], !P6 ;  /* 0x1000c0004c187fae */ /* 0x000fe2000f121850 */
[----:B------:R-:W-:Y:S01]  /*6cb0*/  ISETP.GE.U32.AND P1, PT, R9, 0x7fffff42, PT ;  /* 0x7fffff420900780c */ /* 0x000fe20003f26070 */
[----:B------:R-:W-:-:S03]  /*6cc0*/  IMAD.WIDE R106, R6, 0x4, R106 ;  /* 0x00000004066a7825 */ /* 0x000fc600078e026a */
[----:B------:R-:W5:Y:S01]  /*6cd0*/  LDC R174, c[0x0][0x230] ;  /* 0x00008c00ffae7b82 */ /* 0x000f620000000800 */
[----:B----4-:R-:W-:Y:S02]  /*6ce0*/  VIADD R31, R180, 0xffffff63 ;  /* 0xffffff63b41f7836 */ /* 0x010fe40000000000 */
[----:B------:R-:W-:-:S03]  /*6cf0*/  IMAD.WIDE R110, R6, 0x4, R110 ;  /* 0x00000004066e7825 */ /* 0x000fc600078e026e */
[----:B------:R-:W-:Y:S01]  /*6d00*/  ISETP.GE.U32.AND P2, PT, R31, 0x7fffff44, PT ;  /* 0x7fffff441f00780c */ /* 0x000fe20003f46070 */
[----:B--2---:R-:W-:Y:S01]  /*6d10*/  VIADD R9, R161, 0xffffff60 ;  /* 0xffffff60a1097836 */ /* 0x004fe20000000000 */
[----:B------:R-:W2:Y:S01]  /*6d20*/  LDC R176, c[0x0][0x230] ;  /* 0x00008c00ffb07b82 */ /* 0x000ea20000000800 */
[----:B------:R-:W-:-:S03]  /*6d30*/  IMAD.WIDE R114, R6, 0x4, R114 ;  /* 0x0000000406727825 */ /* 0x000fc600078e0272 */
[----:B------:R-:W-:Y:S01]  /*6d40*/  ISETP.GE.U32.AND P6, PT, R9, 0x7fffff41, PT ;  /* 0x7fffff410900780c */ /* 0x000fe20003fc6070 */
[----:B------:R-:W-:-:S03]  /*6d50*/  IMAD.WIDE R118, R6, 0x4, R118 ;  /* 0x0000000406767825 */ /* 0x000fc600078e0276 */
[----:B------:R-:W4:Y:S01]  /*6d60*/  LDC R178, c[0x0][0x230] ;  /* 0x00008c00ffb27b82 */ /* 0x000f220000000800 */
[C---:B------:R-:W-:Y:S02]  /*6d70*/  IMAD.WIDE R122, R6.reuse, 0x4, R122 ;  /* 0x00000004067a7825 */ /* 0x040fe400078e027a */
[----:B------:R-:W-:Y:S02]  /*6d80*/  LDGSTS.E [R23+0x10000], desc[UR16][R78.64], !P2 ;  /* 0x100000004e177fae */ /* 0x000fe4000d121850 */
[C---:B------:R-:W-:Y:S02]  /*6d90*/  IMAD.WIDE R126, R6.reuse, 0x4, R126 ;  /* 0x00000004067e7825 */ /* 0x040fe400078e027e */
[----:B------:R-:W-:Y:S01]  /*6da0*/  LDGSTS.E [R23+0x10004], desc[UR16][R80.64], !P0 ;  /* 0x1000400050177fae */ /* 0x000fe2000c121850 */
[----:B------:R-:W3:Y:S01]  /*6db0*/  LDC R180, c[0x0][0x230] ;  /* 0x00008c00ffb47b82 */ /* 0x000ee20000000800 */
[C---:B------:R-:W-:Y:S02]  /*6dc0*/  IMAD.WIDE R130, R6.reuse, 0x4, R130 ;  /* 0x0000000406827825 */ /* 0x040fe400078e0282 */
[----:B------:R-:W-:Y:S02]  /*6dd0*/  LDGSTS.E [R23+0x10008], desc[UR16][R82.64], !P1 ;  /* 0x1000800052177fae */ /* 0x000fe4000c921850 */
[----:B------:R-:W-:-:S02]  /*6de0*/  IMAD.WIDE R134, R6, 0x4, R134 ;  /* 0x0000000406867825 */ /* 0x000fc400078e0286 */
[----:B------:R-:W-:Y:S01]  /*6df0*/  LDGSTS.E [R23+0x1000c], desc[UR16][R84.64], !P6 ;  /* 0x1000c00054177fae */ /* 0x000fe2000f121850 */
[----:B------:R-:W4:Y:S01]  /*6e00*/  LDC R161, c[0x0][0x230] ;  /* 0x00008c00ffa17b82 */ /* 0x000f220000000800 */
[C---:B------:R-:W-:Y:S02]  /*6e10*/  IMAD.WIDE R138, R6.reuse, 0x4, R138 ;  /* 0x00000004068a7825 */ /* 0x040fe400078e028a */
[----:B------:R-:W0:Y:S02]  /*6e20*/  LDGDEPBAR ;  /* 0x00000000000079af */ /* 0x000e240000000000 */
[C---:B------:R-:W-:Y:S02]  /*6e30*/  IMAD.WIDE R142, R6.reuse, 0x4, R142 ;  /* 0x00000004068e7825 */ /* 0x040fe400078e028e */
[----:B------:R-:W-:Y:S02]  /*6e40*/  LDGSTS.E [R22+0x2c000], desc[UR16][R86.64], P5 ;  /* 0x2c00000056167fae */ /* 0x000fe4000a921850 */
[----:B------:R-:W-:-:S02]  /*6e50*/  IMAD.WIDE R146, R6, 0x4, R146 ;  /* 0x0000000406927825 */ /* 0x000fc400078e0292 */
[----:B------:R-:W-:Y:S02]  /*6e60*/  LDGSTS.E [R22+0x2c400], desc[UR16][R90.64], P5 ;  /* 0x2c4000005a167fae */ /* 0x000fe4000a921850 */
[C---:B------:R-:W-:Y:S02]  /*6e70*/  IMAD.WIDE R88, R6.reuse, 0x4, R88 ;  /* 0x0000000406587825 */ /* 0x040fe400078e0258 */
[----:B------:R-:W-:Y:S02]  /*6e80*/  LDGSTS.E [R22+0x2c800], desc[UR16][R94.64], P5 ;  /* 0x2c8000005e167fae */ /* 0x000fe4000a921850 */
        /* <DEDUP_REMOVED lines=16> */
[----:B------:R-:W-:Y:S02]  /*6f90*/  IMAD.WIDE R124, R6, 0x4, R124 ;  /* 0x00000004067c7825 */ /* 0x000fe400078e027c */
[----:B------:R-:W-:Y:S02]  /*6fa0*/  LDGSTS.E [R22+0x2ec00], desc[UR16][R130.64], P5 ;  /* 0x2ec0000082167fae */ /* 0x000fe4000a921850 */
[----:B-1----:R-:W-:Y:S02]  /*6fb0*/  VIADD R31, R172, 0xffffff5f ;  /* 0xffffff5fac1f7836 */ /* 0x002fe40000000000 */
[----:B------:R-:W-:Y:S01]  /*6fc0*/  LDGSTS.E [R22+0x2f000], desc[UR16][R134.64], P5 ;  /* 0x2f00000086167fae */ /* 0x000fe2000a921850 */
[C---:B------:R-:W-:Y:S01]  /*6fd0*/  IMAD.WIDE R128, R6.reuse, 0x4, R128 ;  /* 0x0000000406807825 */ /* 0x040fe200078e0280 */
[----:B------:R-:W1:Y:S01]  /*6fe0*/  LDC R172, c[0x0][0x230] ;  /* 0x00008c00ffac7b82 */ /* 0x000e620000000800 */
[----:B------:R-:W-:Y:S01]  /*6ff0*/  ISETP.GE.U32.AND P3, PT, R31, 0x7fffff40, PT ;  /* 0x7fffff401f00780c */ /* 0x000fe20003f66070 */
[----:B------:R-:W-:Y:S01]  /*7000*/  LDGSTS.E [R22+0x2f400], desc[UR16][R138.64], P5 ;  /* 0x2f4000008a167fae */ /* 0x000fe2000a921850 */
[----:B------:R-:W-:-:S03]  /*7010*/  IMAD.WIDE R132, R6, 0x4, R132 ;  /* 0x0000000406847825 */ /* 0x000fc600078e0284 */
        /* <DEDUP_REMOVED lines=9> */
[----:B-----5:R-:W-:Y:S02]  /*70b0*/  VIADD R31, R174, 0xffffff5e ;  /* 0xffffff5eae1f7836 */ /* 0x020fe40000000000 */
[----:B------:R-:W5:Y:S01]  /*70c0*/  LDC R174, c[0x0][0x230] ;  /* 0x00008c00ffae7b82 */ /* 0x000f620000000800 */
[----:B------:R-:W-:Y:S01]  /*70d0*/  LDGSTS.E [R21+0x2ce00], desc[UR16][R100.64], P5 ;  /* 0x2ce0000064157fae */ /* 0x000fe2000a921850 */
[----:B---3--:R-:W-:Y:S01]  /*70e0*/  VIADD R160, R180, 0xffffff5b ;  /* 0xffffff5bb4a07836 */ /* 0x008fe20000000000 */
[----:B------:R-:W-:Y:S01]  /*70f0*/  ISETP.GE.U32.AND P4, PT, R31, 0x7fffff3f, PT ;  /* 0x7fffff3f1f00780c */ /* 0x000fe20003f86070 */
[----:B--2---:R-:W-:Y:S01]  /*7100*/  VIADD R31, R176, 0xffffff5d ;  /* 0xffffff5db01f7836 */ /* 0x004fe20000000000 */
[----:B------:R-:W-:Y:S01]  /*7110*/  LDGSTS.E [R21+0x2d200], desc[UR16][R104.64], P5 ;  /* 0x2d20000068157fae */ /* 0x000fe2000a921850 */
[----:B------:R-:W-:Y:S01]  /*7120*/  IMAD.WIDE R150, R5, 0x4, R150 ;  /* 0x0000000405967825 */ /* 0x000fe200078e0296 */
[----:B------:R-:W-:Y:S01]  /*7130*/  ISETP.GE.U32.AND P1, PT, R160, 0x7fffff3c, PT ;  /* 0x7fffff3ca000780c */ /* 0x000fe20003f26070 */
[----:B------:R-:W2:Y:S01]  /*7140*/  LDC R176, c[0x0][0x230] ;  /* 0x00008c00ffb07b82 */ /* 0x000ea20000000800 */
[----:B------:R-:W-:Y:S01]  /*7150*/  LDGSTS.E [R21+0x2d600], desc[UR16][R108.64], P5 ;  /* 0x2d6000006c157fae */ /* 0x000fe2000a921850 */
[----:B------:R-:W-:Y:S01]  /*7160*/  ISETP.GE.U32.AND P2, PT, R31, 0x7fffff3e, PT ;  /* 0x7fffff3e1f00780c */ /* 0x000fe20003f46070 */
[----:B----4-:R-:W-:-:S02]  /*7170*/  VIADD R31, R178, 0xffffff5c ;  /* 0xffffff5cb21f7836 */ /* 0x010fc40000000000 */
[----:B------:R-:W-:Y:S01]  /*7180*/  LDGSTS.E [R21+0x2da00], desc[UR16][R112.64], P5 ;  /* 0x2da0000070157fae */ /* 0x000fe2000a921850 */
[----:B------:R-:W-:Y:S02]  /*7190*/  IMAD.WIDE R152, R5, 0x4, R152 ;  /* 0x0000000405987825 */ /* 0x000fe400078e0298 */
[----:B------:R-:W-:Y:S01]  /*71a0*/  ISETP.GE.U32.AND P0, PT, R31, 0x7fffff3d, PT ;  /* 0x7fffff3d1f00780c */ /* 0x000fe20003f06070 */
[----:B------:R-:W-:Y:S01]  /*71b0*/  LDGSTS.E [R21+0x2de00], desc[UR16][R116.64], P5 ;  /* 0x2de0000074157fae */ /* 0x000fe2000a921850 */
[----:B------:R-:W-:Y:S01]  /*71c0*/  VIADD R31, R182, 0xffffff5a ;  /* 0xffffff5ab61f7836 */ /* 0x000fe20000000000 */
[----:B------:R-:W3:Y:S01]  /*71d0*/  LDC R160, c[0x0][0x230] ;  /* 0x00008c00ffa07b82 */ /* 0x000ee20000000800 */
[----:B------:R-:W-:Y:S01]  /*71e0*/  IMAD.WIDE R154, R5, 0x4, R154 ;  /* 0x00000004059a7825 */ /* 0x000fe200078e029a */
[----:B------:R-:W-:Y:S02]  /*71f0*/  LDGSTS.E [R21+0x2e200], desc[UR16][R120.64], P5 ;  /* 0x2e20000078157fae */ /* 0x000fe4000a921850 */
[----:B------:R-:W-:Y:S01]  /*7200*/  ISETP.GE.U32.AND P6, PT, R31, 0x7fffff3b, PT ;  /* 0x7fffff3b1f00780c */ /* 0x000fe20003fc6070 */
[C---:B------:R-:W-:Y:S01]  /*7210*/  IMAD.WIDE R156, R5.reuse, 0x4, R156 ;  /* 0x00000004059c7825 */ /* 0x040fe200078e029c */
[----:B------:R-:W-:Y:S02]  /*7220*/  LDGSTS.E [R21+0x2e600], desc[UR16][R124.64], P5 ;  /* 0x2e6000007c157fae */ /* 0x000fe4000a921850 */
[----:B------:R-:W4:Y:S01]  /*7230*/  LDC R31, c[0x0][0x230] ;  /* 0x00008c00ff1f7b82 */ /* 0x000f220000000800 */
[C---:B------:R-:W-:Y:S01]  /*7240*/  IMAD.WIDE R158, R5.reuse, 0x4, R158 ;  /* 0x00000004059e7825 */ /* 0x040fe200078e029e */
[----:B------:R-:W-:Y:S03]  /*7250*/  LDGSTS.E [R21+0x2ea00], desc[UR16][R128.64], P5 ;  /* 0x2ea0000080157fae */ /* 0x000fe6000a921850 */
[----:B------:R-:W-:Y:S01]  /*7260*/  IMAD.WIDE R32, R5, 0x4, R32 ;  /* 0x0000000405207825 */ /* 0x000fe200078e0220 */
[----:B------:R-:W-:Y:S02]  /*7270*/  LDGSTS.E [R21+0x2ee00], desc[UR16][R132.64], P5 ;  /* 0x2ee0000084157fae */ /* 0x000fe4000a921850 */
[----:B------:R-:W4:Y:S01]  /*7280*/  LDC R178, c[0x0][0x230] ;  /* 0x00008c00ffb27b82 */ /* 0x000f220000000800 */
[----:B--2---:R-:W-:Y:S01]  /*7290*/  VIADD R176, R176, 0xffffff59 ;  /* 0xffffff59b0b07836 */ /* 0x004fe20000000000 */
[----:B------:R-:W-:Y:S01]  /*72a0*/  LDGSTS.E [R21+0x2f200], desc[UR16][R136.64], P5 ;  /* 0x2f20000088157fae */ /* 0x000fe2000a921850 */
[----:B-----5:R-:W-:-:S02]  /*72b0*/  VIADD R174, R174, 0xffffff58 ;  /* 0xffffff58aeae7836 */ /* 0x020fc40000000000 */
[----:B-1----:R-:W-:Y:S01]  /*72c0*/  VIADD R172, R172, 0xffffff57 ;  /* 0xffffff57acac7836 */ /* 0x002fe20000000000 */
[----:B------:R-:W-:Y:S01]  /*72d0*/  LDGSTS.E [R21+0x2f600], desc[UR16][R140.64], P5 ;  /* 0x2f6000008c157fae */ /* 0x000fe2000a921850 */
[----:B------:R-:W-:Y:S02]  /*72e0*/  VIADD R161, R161, 0xffffff56 ;  /* 0xffffff56a1a17836 */ /* 0x000fe40000000000 */
[----:B---3--:R-:W-:Y:S01]  /*72f0*/  VIADD R160, R160, 0xffffff55 ;  /* 0xffffff55a0a07836 */ /* 0x008fe20000000000 */
[----:B------:R-:W-:Y:S01]  /*7300*/  LDGSTS.E [R21+0x2fa00], desc[UR16][R144.64], P5 ;  /* 0x2fa0000090157fae */ /* 0x000fe2000a921850 */
[----:B------:R-:W-:-:S03]  /*7310*/  IMAD.WIDE R34, R5, 0x4, R34 ;  /* 0x0000000405227825 */ /* 0x000fc600078e0222 */
[----:B------:R-:W-:Y:S01]  /*7320*/  LDGSTS.E [R21+0x2fe00], desc[UR16][R148.64], P5 ;  /* 0x2fe0000094157fae */ /* 0x000fe2000a921850 */
[----:B------:R-:W-:-:S03]  /*7330*/  IMAD.WIDE R36, R5, 0x4, R36 ;  /* 0x0000000405247825 */ /* 0x000fc600078e0224 */
[----:B------:R-:W0:Y:S01]  /*7340*/  LDGDEPBAR ;  /* 0x00000000000079af */ /* 0x000e220000000000 */
[----:B----4-:R-:W-:Y:S02]  /*7350*/  VIADD R31, R31, 0xffffff54 ;  /* 0xffffff541f1f7836 */ /* 0x010fe40000000000 */
[----:B------:R-:W-:Y:S01]  /*7360*/  IMAD.WIDE R38, R5, 0x4, R38 ;  /* 0x0000000405267825 */ /* 0x000fe200078e0226 */
[----:B------:R-:W-:Y:S02]  /*7370*/  BAR.SYNC.DEFER_BLOCKING 0x0 ;  /* 0x0000000000007b1d */ /* 0x000fe40000010000 */
[----:B------:R-:W-:Y:S01]  /*7380*/  ISETP.GE.U32.AND P5, PT, R31, 0x7fffff35, PT ;  /* 0x7fffff351f00780c */ /* 0x000fe20003fa6070 */
[----:B------:R-:W-:-:S04]  /*7390*/  IMAD.WIDE R40, R5, 0x4, R40 ;  /* 0x0000000405287825 */ /* 0x000fc800078e0228 */
        /* <DEDUP_REMOVED lines=10> */
[C---:B------:R-:W-:Y:S01]  /*7440*/  IMAD.WIDE R52, R5.reuse, 0x4, R52 ;  /* 0x0000000405347825 */ /* 0x040fe200078e0234 */
[----:B------:R-:W-:Y:S01]  /*7450*/  LDGSTS.E [R29+0x14004], desc[UR16][R152.64], !P4 ;  /* 0x14004000981d7fae */ /* 0x000fe2000e121850 */
[----:B------:R-:W-:Y:S02]  /*7460*/  ISETP.GE.U32.AND P4, PT, R160, 0x7fffff36, PT ;  /* 0x7fffff36a000780c */ /* 0x000fe40003f86070 */
[----:B------:R-:W-:Y:S01]  /*7470*/  IMAD.WIDE R54, R5, 0x4, R54 ;  /* 0x0000000405367825 */ /* 0x000fe200078e0236 */
[----:B------:R-:W-:Y:S01]  /*7480*/  LDGSTS.E [R29+0x14008], desc[UR16][R154.64], !P2 ;  /* 0x140080009a1d7fae */ /* 0x000fe2000d121850 */
[----:B------:R-:W-:-:S02]  /*7490*/  ISETP.GE.U32.AND P2, PT, R172, 0x7fffff38, PT ;  /* 0x7fffff38ac00780c */ /* 0x000fc40003f46070 */
[C---:B------:R-:W-:Y:S01]  /*74a0*/  IMAD.WIDE R56, R5.reuse, 0x4, R56 ;  /* 0x0000000405387825 */ /* 0x040fe200078e0238 */
[----:B-1----:R-:W1:Y:S01]  /*74b0*/  LDC R151, c[0x0][0x230] ;  /* 0x00008c00ff977b82 */ /* 0x002e620000000800 */
[----:B------:R2:W-:Y:S01]  /*74c0*/  LDGSTS.E [R29+0x1400c], desc[UR16][R156.64], !P0 ;  /* 0x1400c0009c1d7fae */ /* 0x0005e2000c121850 */
[----:B------:R-:W-:Y:S01]  /*74d0*/  ISETP.GE.U32.AND P0, PT, R176, 0x7fffff3a, PT ;  /* 0x7fffff3ab000780c */ /* 0x000fe20003f06070 */
[C---:B------:R-:W-:Y:S02]  /*74e0*/  IMAD.WIDE R58, R5.reuse, 0x4, R58 ;  /* 0x00000004053a7825 */ /* 0x040fe400078e023a */
[----:B------:R-:W-:Y:S01]  /*74f0*/  LDGSTS.E [R27+0x14000], desc[UR16][R158.64], !P1 ;  /* 0x140000009e1b7fae */ /* 0x000fe2000c921850 */
[----:B------:R-:W-:Y:S01]  /*7500*/  ISETP.GE.U32.AND P1, PT, R174, 0x7fffff39, PT ;  /* 0x7fffff39ae00780c */ /* 0x000fe20003f26070 */
[C---:B------:R-:W-:Y:S01]  /*7510*/  IMAD.WIDE R60, R5.reuse, 0x4, R60 ;  /* 0x00000004053c7825 */ /* 0x040fe200078e023c */
[----:B------:R-:W3:Y:S01]  /*7520*/  LDC R150, c[0x0][0x230] ;  /* 0x00008c00ff967b82 */ /* 0x000ee20000000800 */
[----:B------:R4:W-:Y:S02]  /*7530*/  LDGSTS.E [R27+0x14004], desc[UR16][R32.64], !P6 ;  /* 0x14004000201b7fae */ /* 0x0009e4000f121850 */
[----:B------:R-:W-:-:S04]  /*7540*/  IMAD.WIDE R62, R5, 0x4, R62 ;  /* 0x00000004053e7825 */ /* 0x000fc800078e023e */
[----:B--2---:R-:W-:Y:S01]  /*7550*/  VIADD R29, R178, 0xffffff53 ;  /* 0xffffff53b21d7836 */ /* 0x004fe20000000000 */
[----:B------:R-:W2:Y:S01]  /*7560*/  LDC R152, c[0x0][0x230] ;  /* 0x00008c00ff987b82 */ /* 0x000ea20000000800 */
[----:B------:R-:W-:Y:S01]  /*7570*/  LDGSTS.E [R27+0x14008], desc[UR16][R34.64], !P0 ;  /* 0x14008000221b7fae */ /* 0x000fe2000c121850 */
[----:B------:R-:W-:Y:S02]  /*7580*/  IMAD.WIDE R64, R5, 0x4, R64 ;  /* 0x0000000405407825 */ /* 0x000fe400078e0240 */
[----:B------:R-:W-:Y:S01]  /*7590*/  ISETP.GE.U32.AND P6, PT, R29, 0x7fffff34, PT ;  /* 0x7fffff341d00780c */ /* 0x000fe20003fc6070 */
[----:B------:R-:W-:Y:S01]  /*75a0*/  LDGSTS.E [R27+0x1400c], desc[UR16][R36.64], !P1 ;  /* 0x1400c000241b7fae */ /* 0x000fe2000c921850 */
[----:B------:R-:W-:Y:S02]  /*75b0*/  IMAD.WIDE R66, R5, 0x4, R66 ;  /* 0x0000000405427825 */ /* 0x000fe400078e0242 */
[----:B----4-:R-:W4:Y:S01]  /*75c0*/  LDC R32, c[0x0][0x230] ;  /* 0x00008c00ff207b82 */ /* 0x010f220000000800 */
[----:B------:R5:W-:Y:S01]  /*75d0*/  LDGSTS.E [R30+0x14000], desc[UR16][R38.64], !P2 ;  /* 0x14000000261e7fae */ /* 0x000be2000d121850 */
[----:B-1----:R-:W-:-:S02]  /*75e0*/  VIADD R31, R151, 0xffffff51 ;  /* 0xffffff51971f7836 */ /* 0x002fc40000000000 */
[----:B------:R-:W-:Y:S01]  /*75f0*/  IMAD.WIDE R68, R5, 0x4, R68 ;  /* 0x0000000405447825 */ /* 0x000fe200078e0244 */
[----:B------:R1:W-:Y:S02]  /*7600*/  LDGSTS.E [R30+0x14004], desc[UR16][R40.64], !P3 ;  /* 0x14004000281e7fae */ /* 0x0003e4000d921850 */
[----:B------:R-:W-:Y:S01]  /*7610*/  ISETP.GE.U32.AND P1, PT, R31, 0x7fffff32, PT ;  /* 0x7fffff321f00780c */ /* 0x000fe20003f26070 */
[----:B------:R-:W4:Y:S01]  /*7620*/  LDC R153, c[0x0][0x230] ;  /* 0x00008c00ff997b82 */ /* 0x000f220000000800 */
[----:B---3--:R-:W-:Y:S01]  /*7630*/  VIADD R29, R150, 0xffffff52 ;  /* 0xffffff52961d7836 */ /* 0x008fe20000000000 */
[----:B------:R3:W-:Y:S01]  /*7640*/  LDGSTS.E [R30+0x14008], desc[UR16][R42.64], !P4 ;  /* 0x140080002a1e7fae */ /* 0x0007e2000e121850 */
[----:B------:R-:W-:Y:S01]  /*7650*/  IMAD.WIDE R70, R5, 0x4, R70 ;  /* 0x0000000405467825 */ /* 0x000fe200078e0246 */
[----:B------:R-:W-:Y:S02]  /*7660*/  CS2R R150, SRZ ;  /* 0x0000000000967805 */ /* 0x000fe4000001ff00 */
[----:B-----5:R-:W-:-:S02]  /*7670*/  CS2R R38, SRZ ;  /* 0x0000000000267805 */ /* 0x020fc4000001ff00 */
[----:B------:R-:W-:Y:S01]  /*7680*/  ISETP.GE.U32.AND P0, PT, R29, 0x7fffff33, PT ;  /* 0x7fffff331d00780c */ /* 0x000fe20003f06070 */
[----:B------:R5:W-:Y:S01]  /*7690*/  LDGSTS.E [R30+0x1400c], desc[UR16][R44.64], !P5 ;  /* 0x1400c0002c1e7fae */ /* 0x000be2000e921850 */
[----:B------:R-:W5:Y:S01]  /*76a0*/  LDC R33, c[0x0][0x230] ;  /* 0x00008c00ff217b82 */ /* 0x000f620000000800 */
[----:B--2---:R-:W-:Y:S01]  /*76b0*/  VIADD R31, R152, 0xffffff4e ;  /* 0xffffff4e981f7836 */ /* 0x004fe20000000000 */
[----:B-1----:R-:W-:Y:S01]  /*76c0*/  CS2R R40, SRZ ;  /* 0x0000000000287805 */ /* 0x002fe2000001ff00 */
[----:B------:R1:W-:Y:S01]  /*76d0*/  LDGSTS.E [R28+0x14000], desc[UR16][R46.64], !P6 ;  /* 0x140000002e1c7fae */ /* 0x0003e2000f121850 */
[----:B------:R-:W-:Y:S01]  /*76e0*/  ISETP.GE.AND P6, PT, R184, R9, PT ;  /* 0x00000009b800720c */ /* 0x000fe20003fc6270 */
[----:B------:R-:W-:Y:S01]  /*76f0*/  IMAD.WIDE R72, R5, 0x4, R72 ;  /* 0x0000000405487825 */ /* 0x000fe200078e0248 */
[----:B------:R-:W-:Y:S02]  /*7700*/  ISETP.GE.U32.AND P4, PT, R31, 0x7fffff2f, PT ;  /* 0x7fffff2f1f00780c */ /* 0x000fe40003f86070 */
[----:B---3--:R-:W-:Y:S01]  /*7710*/  CS2R R42, SRZ ;  /* 0x00000000002a7805 */ /* 0x008fe2000001ff00 */
[----:B------:R-:W2:Y:S01]  /*7720*/  LDC R34, c[0x0][0x230] ;  /* 0x00008c00ff227b82 */ /* 0x000ea20000000800 */
[----:B----4-:R-:W-:Y:S01]  /*7730*/  VIADD R27, R32, 0xffffff50 ;  /* 0xffffff50201b7836 */ /* 0x010fe20000000000 */
[----:B------:R3:W-:Y:S01]  /*7740*/  LDGSTS.E [R28+0x14004], desc[UR16][R48.64], !P0 ;  /* 0x14004000301c7fae */ /* 0x0007e2000c121850 */
[----:B------:R-:W-:Y:S01]  /*7750*/  IMAD.WIDE R74, R5, 0x4, R74 ;  /* 0x00000004054a7825 */ /* 0x000fe200078e024a */
[----:B-----5:R-:W-:-:S02]  /*7760*/  CS2R R44, SRZ ;  /* 0x00000000002c7805 */ /* 0x020fc4000001ff00 */
[----:B------:R-:W-:Y:S01]  /*7770*/  ISETP.GE.U32.AND P2, PT, R27, 0x7fffff31, PT ;  /* 0x7fffff311b00780c */ /* 0x000fe20003f46070 */
[----:B------:R4:W-:Y:S01]  /*7780*/  LDGSTS.E [R28+0x14008], desc[UR16][R50.64], !P1 ;  /* 0x14008000321c7fae */ /* 0x0009e2000c921850 */
[----:B------:R-:W5:Y:S01]  /*7790*/  LDC R35, c[0x0][0x230] ;  /* 0x00008c00ff237b82 */ /* 0x000f620000000800 */
[----:B------:R-:W-:Y:S01]  /*77a0*/  VIADD R32, R153, 0xffffff4d ;  /* 0xffffff4d99207836 */ /* 0x000fe20000000000 */
[----:B-1----:R-:W-:Y:S01]  /*77b0*/  CS2R R46, SRZ ;  /* 0x00000000002e7805 */ /* 0x002fe2000001ff00 */
[----:B------:R-:W-:-:S03]  /*77c0*/  IMAD.WIDE R76, R5, 0x4, R76 ;  /* 0x00000004054c7825 */ /* 0x000fc600078e024c */
[----:B------:R-:W-:Y:S01]  /*77d0*/  ISETP.GE.U32.AND P5, PT, R32, 0x7fffff2e, PT ;  /* 0x7fffff2e2000780c */ /* 0x000fe20003fa6070 */
[----:B------:R-:W-:Y:S01]  /*77e0*/  IMAD.WIDE R78, R5, 0x4, R78 ;  /* 0x00000004054e7825 */ /* 0x000fe200078e024e */
[----:B------:R-:W1:Y:S01]  /*77f0*/  LDC R36, c[0x0][0x230] ;  /* 0x00008c00ff247b82 */ /* 0x000e620000000800 */
[----:B---3--:R-:W-:Y:S02]  /*7800*/  CS2R R48, SRZ ;  /* 0x0000000000307805 */ /* 0x008fe4000001ff00 */
[----:B------:R-:W-:Y:S01]  /*7810*/  VIADD R29, R33, 0xffffff4f ;  /* 0xffffff4f211d7836 */ /* 0x000fe20000000000 */
[----:B------:R3:W-:Y:S01]  /*7820*/  LDGSTS.E [R28+0x1400c], desc[UR16][R52.64], !P2 ;  /* 0x1400c000341c7fae */ /* 0x0007e2000d121850 */
[----:B------:R-:W-:Y:S01]  /*7830*/  IMAD.WIDE R80, R5, 0x4, R80 ;  /* 0x0000000405507825 */ /* 0x000fe200078e0250 */
[----:B----4-:R-:W-:Y:S02]  /*7840*/  CS2R R50, SRZ ;  /* 0x0000000000327805 */ /* 0x010fe4000001ff00 */
[----:B------:R-:W4:Y:S01]  /*7850*/  LDC R33, c[0x0][0x230] ;  /* 0x00008c00ff217b82 */ /* 0x000f220000000800 */
[----:B------:R-:W-:Y:S01]  /*7860*/  ISETP.GE.U32.AND P3, PT, R29, 0x7fffff30, PT ;  /* 0x7fffff301d00780c */ /* 0x000fe20003f66070 */
[----:B--2---:R-:W-:-:S02]  /*7870*/  VIADD R27, R34, 0xffffff4c ;  /* 0xffffff4c221b7836 */ /* 0x004fc40000000000 */
[----:B------:R-:W-:-:S03]  /*7880*/  IMAD.WIDE R82, R5, 0x4, R82 ;  /* 0x0000000405527825 */ /* 0x000fc600078e0252 */
[----:B------:R-:W-:Y:S01]  /*7890*/  ISETP.GE.U32.AND P0, PT, R27, 0x7fffff2d, PT ;  /* 0x7fffff2d1b00780c */ /* 0x000fe20003f06070 */
[----:B------:R-:W2:Y:S01]  /*78a0*/  LDC R31, c[0x0][0x230] ;  /* 0x00008c00ff1f7b82 */ /* 0x000ea20000000800 */
[----:B-----5:R-:W-:Y:S01]  /*78b0*/  VIADD R29, R35, 0xffffff4b ;  /* 0xffffff4b231d7836 */ /* 0x020fe20000000000 */
[----:B---3--:R-:W-:Y:S01]  /*78c0*/  CS2R R52, SRZ ;  /* 0x0000000000347805 */ /* 0x008fe2000001ff00 */
[----:B------:R-:W-:-:S03]  /*78d0*/  IMAD.WIDE R84, R5, 0x4, R84 ;  /* 0x0000000405547825 */ /* 0x000fc600078e0254 */
[----:B------:R-:W-:Y:S01]  /*78e0*/  ISETP.GE.U32.AND P1, PT, R29, 0x7fffff2c, PT ;  /* 0x7fffff2c1d00780c */ /* 0x000fe20003f26070 */
[----:B------:R3:W-:Y:S01]  /*78f0*/  LDGSTS.E [R26+0x14000], desc[UR16][R54.64], !P3 ;  /* 0x14000000361a7fae */ /* 0x0007e2000d921850 */
[----:B------:R-:W5:Y:S01]  /*7900*/  LDC R32, c[0x0][0x230] ;  /* 0x00008c00ff207b82 */ /* 0x000f620000000800 */
[----:B-1----:R-:W-:Y:S02]  /*7910*/  VIADD R30, R36, 0xffffff4a ;  /* 0xffffff4a241e7836 */ /* 0x002fe40000000000 */
[----:B------:R1:W-:Y:S01]  /*7920*/  LDGSTS.E [R26+0x14004], desc[UR16][R56.64], !P4 ;  /* 0x14004000381a7fae */ /* 0x0003e2000e121850 */
[----:B------:R-:W-:Y:S02]  /*7930*/  IMAD.WIDE R86, R6, 0x4, R86 ;  /* 0x0000000406567825 */ /* 0x000fe400078e0256 */
[----:B------:R-:W-:Y:S01]  /*7940*/  ISETP.GE.U32.AND P2, PT, R30, 0x7fffff2b, PT ;  /* 0x7fffff2b1e00780c */ /* 0x000fe20003f46070 */
[----:B------:R1:W-:Y:S01]  /*7950*/  LDGSTS.E [R26+0x14008], desc[UR16][R58.64], !P5 ;  /* 0x140080003a1a7fae */ /* 0x0003e2000e921850 */
[----:B------:R-:W5:Y:S01]  /*7960*/  LDC R34, c[0x0][0x230] ;  /* 0x00008c00ff227b82 */ /* 0x000f620000000800 */
[----:B----4-:R-:W-:-:S02]  /*7970*/  VIADD R29, R33, 0xffffff47 ;  /* 0xffffff47211d7836 */ /* 0x010fc40000000000 */
[----:B------:R4:W-:Y:S01]  /*7980*/  LDGSTS.E [R26+0x1400c], desc[UR16][R60.64], !P0 ;  /* 0x1400c0003c1a7fae */ /* 0x0009e2000c121850 */
[C---:B------:R-:W-:Y:S01]  /*7990*/  IMAD.WIDE R90, R6.reuse, 0x4, R90 ;  /* 0x00000004065a7825 */ /* 0x040fe200078e025a */
[----:B---3--:R-:W-:Y:S02]  /*79a0*/  CS2R R54, SRZ ;  /* 0x0000000000367805 */ /* 0x008fe4000001ff00 */
[----:B------:R-:W-:Y:S01]  /*79b0*/  ISETP.GE.U32.AND P5, PT, R29, 0x7fffff28, PT ;  /* 0x7fffff281d00780c */ /* 0x000fe20003fa6070 */
[----:B------:R3:W-:Y:S01]  /*79c0*/  LDGSTS.E [R25+0x14000], desc[UR16][R62.64], !P1 ;  /* 0x140000003e197fae */ /* 0x0007e2000c921850 */
[----:B------:R-:W3:Y:S01]  /*79d0*/  LDC R30, c[0x0][0x230] ;  /* 0x00008c00ff1e7b82 */ /* 0x000ee20000000800 */
[----:B--2---:R-:W-:Y:S01]  /*79e0*/  VIADD R27, R31, 0xffffff49 ;  /* 0xffffff491f1b7836 */ /* 0x004fe20000000000 */
[----:B-1----:R-:W-:Y:S01]  /*79f0*/  CS2R R56, SRZ ;  /* 0x0000000000387805 */ /* 0x002fe2000001ff00 */
[----:B------:R1:W-:Y:S01]  /*7a00*/  LDGSTS.E [R25+0x14004], desc[UR16][R64.64], !P2 ;  /* 0x1400400040197fae */ /* 0x0003e2000d121850 */
[----:B------:R-:W-:Y:S01]  /*7a10*/  IMAD.WIDE R94, R6, 0x4, R94 ;  /* 0x00000004065e7825 */ /* 0x000fe200078e025e */
[----:B------:R-:W-:-:S02]  /*7a20*/  CS2R R58, SRZ ;  /* 0x00000000003a7805 */ /* 0x000fc4000001ff00 */
[----:B------:R-:W-:Y:S02]  /*7a30*/  ISETP.GE.U32.AND P3, PT, R27, 0x7fffff2a, PT ;  /* 0x7fffff2a1b00780c */ /* 0x000fe40003f66070 */
[----:B----4-:R-:W-:Y:S01]  /*7a40*/  CS2R R60, SRZ ;  /* 0x00000000003c7805 */ /* 0x010fe2000001ff00 */
[----:B------:R-:W2:Y:S01]  /*7a50*/  LDC R35, c[0x0][0x230] ;  /* 0x00008c00ff237b82 */ /* 0x000ea20000000800 */
[----:B-----5:R-:W-:Y:S02]  /*7a60*/  VIADD R28, R32, 0xffffff48 ;  /* 0xffffff48201c7836 */ /* 0x020fe40000000000 */
[----:B------:R-:W-:Y:S01]  /*7a70*/  IMAD.WIDE R98, R6, 0x4, R98 ;  /* 0x0000000406627825 */ /* 0x000fe200078e0262 */
[----:B---3--:R-:W-:Y:S02]  /*7a80*/  CS2R R62, SRZ ;  /* 0x00000000003e7805 */ /* 0x008fe4000001ff00 */
[----:B------:R-:W-:Y:S01]  /*7a90*/  ISETP.GE.U32.AND P4, PT, R28, 0x7fffff29, PT ;  /* 0x7fffff291c00780c */ /* 0x000fe20003f86070 */
[----:B------:R-:W-:Y:S01]  /*7aa0*/  IMAD.WIDE R102, R6, 0x4, R102 ;  /* 0x0000000406667825 */ /* 0x000fe200078e0266 */
[----:B------:R-:W3:Y:S01]  /*7ab0*/  LDC R36, c[0x0][0x230] ;  /* 0x00008c00ff247b82 */ /* 0x000ee20000000800 */
[----:B-1----:R-:W-:-:S02]  /*7ac0*/  CS2R R64, SRZ ;  /* 0x0000000000407805 */ /* 0x002fc4000001ff00 */
[----:B------:R-:W-:Y:S01]  /*7ad0*/  VIADD R9, R34, 0xffffff46 ;  /* 0xffffff4622097836 */ /* 0x000fe20000000000 */
[----:B------:R-:W-:Y:S01]  /*7ae0*/  LDGSTS.E [R25+0x14008], desc[UR16][R66.64], !P3 ;  /* 0x1400800042197fae */ /* 0x000fe2000d921850 */
[----:B------:R-:W-:-:S03]  /*7af0*/  IMAD.WIDE R106, R6, 0x4, R106 ;  /* 0x00000004066a7825 */ /* 0x000fc600078e026a */
[----:B------:R-:W1:Y:S01]  /*7b00*/  LDC R31, c[0x0][0x230] ;  /* 0x00008c00ff1f7b82 */ /* 0x000e620000000800 */
[----:B------:R-:W-:Y:S02]  /*7b10*/  IMAD.WIDE R110, R6, 0x4, R110 ;  /* 0x00000004066e7825 */ /* 0x000fe400078e026e */
[----:B------:R4:W-:Y:S01]  /*7b20*/  LDGSTS.E [R25+0x1400c], desc[UR16][R68.64], !P4 ;  /* 0x1400c00044197fae */ /* 0x0009e2000e121850 */
[----:B------:R-:W-:Y:S01]  /*7b30*/  ISETP.GE.U32.AND P4, PT, R9, 0x7fffff27, PT ;  /* 0x7fffff270900780c */ /* 0x000fe20003f86070 */
[----:B------:R-:W-:Y:S02]  /*7b40*/  VIADD R9, R30, 0xffffff45 ;  /* 0xffffff451e097836 */ /* 0x000fe40000000000 */
[----:B------:R-:W-:Y:S01]  /*7b50*/  LDGSTS.E [R24+0x14000], desc[UR16][R70.64], !P5 ;  /* 0x1400000046187fae */ /* 0x000fe2000e921850 */
[----:B------:R-:W5:Y:S01]  /*7b60*/  LDC R29, c[0x0][0x230] ;  /* 0x00008c00ff1d7b82 */ /* 0x000f620000000800 */
[----:B--2---:R-:W-:Y:S01]  /*7b70*/  VIADD R26, R35, 0xffffff44 ;  /* 0xffffff44231a7836 */ /* 0x004fe20000000000 */
[----:B------:R-:W-:Y:S01]  /*7b80*/  ISETP.GE.U32.AND P0, PT, R9, 0x7fffff26, PT ;  /* 0x7fffff260900780c */ /* 0x000fe20003f06070 */
[----:B------:R-:W-:Y:S01]  /*7b90*/  IMAD.WIDE R114, R6, 0x4, R114 ;  /* 0x0000000406727825 */ /* 0x000fe200078e0272 */
[----:B------:R-:W-:-:S02]  /*7ba0*/  ISETP.GT.AND P5, PT, R187, 0xbf, PT ;  /* 0x000000bfbb00780c */ /* 0x000fc40003fa4270 */
[----:B------:R-:W-:Y:S02]  /*7bb0*/  CS2R R34, SRZ ;  /* 0x0000000000227805 */ /* 0x000fe4000001ff00 */
[----:B------:R-:W-:Y:S01]  /*7bc0*/  ISETP.GE.U32.AND P1, PT, R26, 0x7fffff25, PT ;  /* 0x7fffff251a00780c */ /* 0x000fe20003f26070 */
[----:B------:R-:W-:Y:S01]  /*7bd0*/  IMAD.WIDE R118, R6, 0x4, R118 ;  /* 0x0000000406767825 */ /* 0x000fe200078e0276 */
[----:B------:R-:W2:Y:S01]  /*7be0*/  LDC R32, c[0x0][0x230] ;  /* 0x00008c00ff207b82 */ /* 0x000ea20000000800 */
[----:B----4-:R-:W-:Y:S01]  /*7bf0*/  SEL R25, RZ, 0x4, P6 ;  /* 0x00000004ff197807 */ /* 0x010fe20003000000 */
[----:B------:R-:W-:Y:S01]  /*7c00*/  LDGSTS.E [R24+0x14004], desc[UR16][R72.64], !P4 ;  /* 0x1400400048187fae */ /* 0x000fe2000e121850 */
[----:B---3--:R-:W-:Y:S01]  /*7c10*/  VIADD R27, R36, 0xffffff43 ;  /* 0xffffff43241b7836 */ /* 0x008fe20000000000 */
[----:B------:R-:W-:Y:S02]  /*7c20*/  CS2R R36, SRZ ;  /* 0x0000000000247805 */ /* 0x000fe4000001ff00 */
[----:B------:R-:W-:Y:S01]  /*7c30*/  SEL R25, R25, RZ, P5 ;  /* 0x000000ff19197207 */ /* 0x000fe20002800000 */
[----:B------:R-:W-:Y:S01]  /*7c40*/  IMAD.WIDE R122, R6, 0x4, R122 ;  /* 0x00000004067a7825 */ /* 0x000fe200078e027a */
[----:B------:R-:W-:Y:S01]  /*7c50*/  LDGSTS.E [R24+0x14008], desc[UR16][R74.64], !P0 ;  /* 0x140080004a187fae */ /* 0x000fe2000c121850 */
[----:B------:R-:W-:-:S02]  /*7c60*/  ISETP.GE.U32.AND P3, PT, R27, 0x7fffff24, PT ;  /* 0x7fffff241b00780c */ /* 0x000fc40003f66070 */
[----:B------:R-:W-:Y:S01]  /*7c70*/  CS2R R26, SRZ ;  /* 0x00000000001a7805 */ /* 0x000fe2000001ff00 */
[----:B-1----:R-:W-:Y:S01]  /*7c80*/  VIADD R28, R31, 0xffffff42 ;  /* 0xffffff421f1c7836 */ /* 0x002fe20000000000 */
[----:B------:R-:W-:Y:S01]  /*7c90*/  ISETP.NE.U32.AND P5, PT, R25, RZ, PT ;  /* 0x000000ff1900720c */ /* 0x000fe20003fa5070 */
[----:B------:R1:W-:Y:S01]  /*7ca0*/  LDGSTS.E [R24+0x1400c], desc[UR16][R76.64], !P1 ;  /* 0x1400c0004c187fae */ /* 0x0003e2000c921850 */
[----:B------:R-:W-:Y:S01]  /*7cb0*/  IMAD.WIDE R126, R6, 0x4, R126 ;  /* 0x00000004067e7825 */ /* 0x000fe200078e027e */
[----:B------:R-:W-:Y:S02]  /*7cc0*/  ISETP.GE.AND P0, PT, R187, 0x20, PT ;  /* 0x00000020bb00780c */ /* 0x000fe40003f06270 */
[----:B------:R-:W-:Y:S02]  /*7cd0*/  CS2R R30, SRZ ;  /* 0x00000000001e7805 */ /* 0x000fe4000001ff00 */
[----:B------:R-:W-:Y:S01]  /*7ce0*/  ISETP.GE.U32.AND P2, PT, R28, 0x7fffff23, PT ;  /* 0x7fffff231c00780c */ /* 0x000fe20003f46070 */
[----:B-----5:R-:W-:Y:S01]  /*7cf0*/  VIADD R9, R29, 0xffffff41 ;  /* 0xffffff411d097836 */ /* 0x020fe20000000000 */
[----:B------:R-:W-:Y:S01]  /*7d00*/  CS2R R28, SRZ ;  /* 0x00000000001c7805 */ /* 0x000fe2000001ff00 */
[C---:B------:R-:W-:Y:S01]  /*7d10*/  IMAD.WIDE R130, R6.reuse, 0x4, R130 ;  /* 0x0000000406827825 */ /* 0x040fe200078e0282 */
[----:B------:R-:W-:Y:S01]  /*7d20*/  CS2R R66, SRZ ;  /* 0x0000000000427805 */ /* 0x000fe2000001ff00 */
[----:B------:R3:W-:Y:S01]  /*7d30*/  LDGSTS.E [R23+0x14000], desc[UR16][R78.64], !P3 ;  /* 0x140000004e177fae */ /* 0x0007e2000d921850 */
[----:B------:R-:W-:Y:S01]  /*7d40*/  ISETP.GE.U32.AND P6, PT, R9, 0x7fffff22, PT ;  /* 0x7fffff220900780c */ /* 0x000fe20003fc6070 */
[----:B------:R-:W-:Y:S01]  /*7d50*/  IMAD.WIDE R134, R6, 0x4, R134 ;  /* 0x0000000406867825 */ /* 0x000fe200078e0286 */
[----:B-1----:R-:W-:-:S02]  /*7d60*/  CS2R R24, SRZ ;  /* 0x0000000000187805 */ /* 0x002fc4000001ff00 */
[----:B------:R-:W-:Y:S02]  /*7d70*/  CS2R R68, SRZ ;  /* 0x0000000000447805 */ /* 0x000fe4000001ff00 */
[----:B------:R-:W-:Y:S01]  /*7d80*/  CS2R R70, SRZ ;  /* 0x0000000000467805 */ /* 0x000fe2000001ff00 */
[----:B--2---:R-:W-:Y:S01]  /*7d90*/  VIADD R152, R32, 0xffffff40 ;  /* 0xffffff4020987836 */ /* 0x004fe20000000000 */
[----:B------:R-:W-:Y:S01]  /*7da0*/  CS2R R32, SRZ ;  /* 0x0000000000207805 */ /* 0x000fe2000001ff00 */
[----:B------:R1:W-:Y:S01]  /*7db0*/  LDGSTS.E [R23+0x14004], desc[UR16][R80.64], !P2 ;  /* 0x1400400050177fae */ /* 0x0003e2000d121850 */
[----:B------:R-:W-:Y:S01]  /*7dc0*/  IMAD.WIDE R138, R6, 0x4, R138 ;  /* 0x00000004068a7825 */ /* 0x000fe200078e028a */
[----:B------:R-:W-:Y:S02]  /*7dd0*/  CS2R R72, SRZ ;  /* 0x0000000000487805 */ /* 0x000fe4000001ff00 */
[----:B------:R-:W-:Y:S02]  /*7de0*/  ISETP.GE.U32.AND P4, PT, R152, 0x7fffff21, PT ;  /* 0x7fffff219800780c */ /* 0x000fe40003f86070 */
[----:B------:R-:W-:Y:S01]  /*7df0*/  CS2R R74, SRZ ;  /* 0x00000000004a7805 */ /* 0x000fe2000001ff00 */
[----:B------:R-:W-:Y:S01]  /*7e00*/  IMAD.WIDE R142, R6, 0x4, R142 ;  /* 0x00000004068e7825 */ /* 0x000fe200078e028e */
[----:B------:R2:W-:Y:S01]  /*7e10*/  LDGSTS.E [R23+0x14008], desc[UR16][R82.64], !P6 ;  /* 0x1400800052177fae */ /* 0x0005e2000f121850 */
[----:B------:R-:W-:-:S02]  /*7e20*/  CS2R R76, SRZ ;  /* 0x00000000004c7805 */ /* 0x000fc4000001ff00 */
[----:B---3--:R-:W-:Y:S01]  /*7e30*/  CS2R R78, SRZ ;  /* 0x00000000004e7805 */ /* 0x008fe2000001ff00 */
[----:B------:R-:W-:Y:S01]  /*7e40*/  IMAD.WIDE R146, R6, 0x4, R146 ;  /* 0x0000000406927825 */ /* 0x000fe200078e0292 */
[----:B-1----:R-:W-:-:S03]  /*7e50*/  CS2R R80, SRZ ;  /* 0x0000000000507805 */ /* 0x002fc6000001ff00 */
[C---:B------:R-:W-:Y:S01]  /*7e60*/  IMAD.WIDE R88, R6.reuse, 0x4, R88 ;  /* 0x0000000406587825 */ /* 0x040fe200078e0258 */
[----:B------:R1:W-:Y:S03]  /*7e70*/  LDGSTS.E [R23+0x1400c], desc[UR16][R84.64], !P4 ;  /* 0x1400c00054177fae */ /* 0x0003e6000e121850 */
[C---:B------:R-:W-:Y:S01]  /*7e80*/  IMAD.WIDE R92, R6.reuse, 0x4, R92 ;  /* 0x00000004065c7825 */ /* 0x040fe200078e025c */
[----:B--2---:R-:W-:Y:S01]  /*7e90*/  CS2R R82, SRZ ;  /* 0x0000000000527805 */ /* 0x004fe2000001ff00 */
[----:B------:R-:W0:Y:S02]  /*7ea0*/  LDGDEPBAR ;  /* 0x00000000000079af */ /* 0x000e240000000000 */
[C---:B------:R-:W-:Y:S02]  /*7eb0*/  IMAD.WIDE R96, R6.reuse, 0x4, R96 ;  /* 0x0000000406607825 */ /* 0x040fe400078e0260 */
[----:B------:R2:W-:Y:S02]  /*7ec0*/  LDGSTS.E [R22+0x30000], desc[UR16][R86.64], P5 ;  /* 0x3000000056167fae */ /* 0x0005e4000a921850 */
[----:B------:R-:W-:-:S02]  /*7ed0*/  IMAD.WIDE R100, R6, 0x4, R100 ;  /* 0x0000000406647825 */ /* 0x000fc400078e0264 */
[----:B------:R3:W-:Y:S02]  /*7ee0*/  LDGSTS.E [R22+0x30400], desc[UR16][R90.64], P5 ;  /* 0x304000005a167fae */ /* 0x0007e4000a921850 */
[C---:B------:R-:W-:Y:S01]  /*7ef0*/  IMAD.WIDE R104, R6.reuse, 0x4, R104 ;  /* 0x0000000406687825 */ /* 0x040fe200078e0268 */
[----:B-1----:R-:W-:Y:S01]  /*7f00*/  CS2R R84, SRZ ;  /* 0x0000000000547805 */ /* 0x002fe2000001ff00 */
[----:B------:R1:W-:Y:S02]  /*7f10*/  LDGSTS.E [R22+0x30800], desc[UR16][R94.64], P5 ;  /* 0x308000005e167fae */ /* 0x0003e4000a921850 */
[C---:B------:R-:W-:Y:S02]  /*7f20*/  IMAD.WIDE R108, R6.reuse, 0x4, R108 ;  /* 0x00000004066c7825 */ /* 0x040fe400078e026c */
[----:B------:R4:W-:Y:S02]  /*7f30*/  LDGSTS.E [R22+0x30c00], desc[UR16][R98.64], P5 ;  /* 0x30c0000062167fae */ /* 0x0009e4000a921850 */
[C---:B------:R-:W-:Y:S01]  /*7f40*/  IMAD.WIDE R112, R6.reuse, 0x4, R112 ;  /* 0x0000000406707825 */ /* 0x040fe200078e0270 */
[----:B--2---:R-:W-:Y:S01]  /*7f50*/  CS2R R86, SRZ ;  /* 0x0000000000567805 */ /* 0x004fe2000001ff00 */
[----:B------:R2:W-:Y:S02]  /*7f60*/  LDGSTS.E [R22+0x31000], desc[UR16][R102.64], P5 ;  /* 0x3100000066167fae */ /* 0x0005e4000a921850 */
[C---:B------:R-:W-:Y:S01]  /*7f70*/  IMAD.WIDE R116, R6.reuse, 0x4, R116 ;  /* 0x0000000406747825 */ /* 0x040fe200078e0274 */
[----:B---3--:R-:W-:Y:S01]  /*7f80*/  CS2R R90, SRZ ;  /* 0x00000000005a7805 */ /* 0x008fe2000001ff00 */
[----:B------:R3:W-:Y:S02]  /*7f90*/  LDGSTS.E [R22+0x31400], desc[UR16][R106.64], P5 ;  /* 0x314000006a167fae */ /* 0x0007e4000a921850 */
[C---:B------:R-:W-:Y:S01]  /*7fa0*/  IMAD.WIDE R120, R6.reuse, 0x4, R120 ;  /* 0x0000000406787825 */ /* 0x040fe200078e0278 */
[----:B-1----:R-:W-:Y:S01]  /*7fb0*/  CS2R R94, SRZ ;  /* 0x00000000005e7805 */ /* 0x002fe2000001ff00 */
[----:B------:R1:W-:Y:S02]  /*7fc0*/  LDGSTS.E [R22+0x31800], desc[UR16][R110.64], P5 ;  /* 0x318000006e167fae */ /* 0x0003e4000a921850 */
[C---:B------:R-:W-:Y:S01]  /*7fd0*/  IMAD.WIDE R124, R6.reuse, 0x4, R124 ;  /* 0x00000004067c7825 */ /* 0x040fe200078e027c */
[----:B----4-:R-:W-:Y:S01]  /*7fe0*/  CS2R R98, SRZ ;  /* 0x0000000000627805 */ /* 0x010fe2000001ff00 */
        /* <DEDUP_REMOVED lines=16> */
[----:B------:R-:W-:Y:S01]  /*80f0*/  IMAD.WIDE R148, R6, 0x4, R148 ;  /* 0x0000000406947825 */ /* 0x000fe200078e0294 */
[----:B---3--:R-:W-:Y:S01]  /*8100*/  CS2R R122, SRZ ;  /* 0x00000000007a7805 */ /* 0x008fe2000001ff00 */
[----:B------:R3:W-:Y:S01]  /*8110*/  LDGSTS.E [R22+0x33400], desc[UR16][R138.64], P5 ;  /* 0x334000008a167fae */ /* 0x0007e2000a921850 */
[----:B-1----:R-:W-:-:S03]  /*8120*/  CS2R R126, SRZ ;  /* 0x00000000007e7805 */ /* 0x002fc6000001ff00 */
[----:B------:R1:W-:Y:S01]  /*8130*/  LDGSTS.E [R22+0x33800], desc[UR16][R142.64], P5 ;  /* 0x338000008e167fae */ /* 0x0003e2000a921850 */
[----:B----4-:R-:W-:-:S03]  /*8140*/  CS2R R130, SRZ ;  /* 0x0000000000827805 */ /* 0x010fc6000001ff00 */
[----:B------:R4:W-:Y:S01]  /*8150*/  LDGSTS.E [R22+0x33c00], desc[UR16][R146.64], P5 ;  /* 0x33c0000092167fae */ /* 0x0009e2000a921850 */
[----:B--2---:R-:W-:-:S03]  /*8160*/  CS2R R134, SRZ ;  /* 0x0000000000867805 */ /* 0x004fc6000001ff00 */
[----:B------:R2:W-:Y:S01]  /*8170*/  LDGSTS.E [R21+0x30200], desc[UR16][R88.64], P5 ;  /* 0x3020000058157fae */ /* 0x0005e2000a921850 */
[----:B---3--:R-:W-:-:S03]  /*8180*/  CS2R R138, SRZ ;  /* 0x00000000008a7805 */ /* 0x008fc6000001ff00 */
        /* <DEDUP_REMOVED lines=30> */
[----:B------:R-:W0:Y:S01]  /*8370*/  LDGDEPBAR ;  /* 0x00000000000079af */ /* 0x000e220000000000 */
[----:B---3--:R-:W-:Y:S02]  /*8380*/  CS2R R140, SRZ ;  /* 0x00000000008c7805 */ /* 0x008fe4000001ff00 */
[----:B-1----:R-:W-:Y:S02]  /*8390*/  CS2R R144, SRZ ;  /* 0x0000000000907805 */ /* 0x002fe4000001ff00 */
[----:B----4-:R-:W-:Y:S01]  /*83a0*/  CS2R R148, SRZ ;  /* 0x0000000000947805 */ /* 0x010fe2000001ff00 */
[----:B------:R-:W-:Y:S06]  /*83b0*/  @!P0 BRA `(.L_x_0) ;  /* 0x0000003000608947 */ /* 0x000fec0003800000 */
[----:B------:R-:W-:Y:S01]  /*83c0*/  SHF.R.S32.HI R22, RZ, 0x1f, R207 ;  /* 0x0000001fff167819 */ /* 0x000fe200000114cf */
[----:B------:R-:W1:Y:S01]  /*83d0*/  LDC.64 R24, c[0x0][0x210] ;  /* 0x00008400ff187b82 */ /* 0x000e620000000a00 */
[C---:B------:R-:W-:Y:S02]  /*83e0*/  IADD3 R85, P1, R207.reuse, R20, RZ ;  /* 0x00000014cf557210 */ /* 0x040fe40007f3e0ff */
[C---:B------:R-:W-:Y:S02]  /*83f0*/  IADD3 R83, P2, R207.reuse, R18, RZ ;  /* 0x00000012cf537210 */ /* 0x040fe40007f5e0ff */
[C---:B------:R-:W-:Y:S02]  /*8400*/  IADD3 R81, P3, R207.reuse, R17, RZ ;  /* 0x00000011cf517210 */ /* 0x040fe40007f7e0ff */
[----:B------:R-:W-:Y:S02]  /*8410*/  IADD3 R79, P4, R207, R16, RZ ;  /* 0x00000010cf4f7210 */ /* 0x000fe40007f9e0ff */
[----:B------:R-:W-:-:S02]  /*8420*/  LEA.HI.X.SX32 R86, R20, R22, 0x1, P1 ;  /* 0x0000001614567211 */ /* 0x000fc400008f0eff */
[-C--:B------:R-:W-:Y:S02]  /*8430*/  LEA.HI.X.SX32 R84, R18, R22.reuse, 0x1, P2 ;  /* 0x0000001612547211 */ /* 0x080fe400010f0eff */
[----:B------:R-:W-:Y:S02]  /*8440*/  LEA.HI.X.SX32 R82, R17, R22, 0x1, P3 ;  /* 0x0000001611527211 */ /* 0x000fe400018f0eff */
[C---:B------:R-:W-:Y:S02]  /*8450*/  IADD3 R77, P5, R207.reuse, R15, RZ ;  /* 0x0000000fcf4d7210 */ /* 0x040fe40007fbe0ff */
[C---:B------:R-:W-:Y:S02]  /*8460*/  IADD3 R75, P6, R207.reuse, R14, RZ ;  /* 0x0000000ecf4b7210 */ /* 0x040fe40007fde0ff */
[C---:B------:R-:W-:Y:S02]  /*8470*/  IADD3 R73, P0, R207.reuse, R13, RZ ;  /* 0x0000000dcf497210 */ /* 0x040fe40007f1e0ff */
[----:B------:R-:W-:-:S02]  /*8480*/  IADD3 R71, P1, R207, R12, RZ ;  /* 0x0000000ccf477210 */ /* 0x000fc40007f3e0ff */
[C---:B------:R-:W-:Y:S02]  /*8490*/  IADD3 R69, P2, R207.reuse, R11, RZ ;  /* 0x0000000bcf457210 */ /* 0x040fe40007f5e0ff */
[C---:B------:R-:W-:Y:S02]  /*84a0*/  IADD3 R252, P3, R207.reuse, R10, RZ ;  /* 0x0000000acffc7210 */ /* 0x040fe40007f7e0ff */
[-C--:B------:R-:W-:Y:S02]  /*84b0*/  LEA.HI.X.SX32 R80, R16, R22.reuse, 0x1, P4 ;  /* 0x0000001610507211 */ /* 0x080fe400020f0eff */
[----:B------:R-:W-:Y:S02]  /*84c0*/  IADD3 R250, P4, R207, R251, RZ ;  /* 0x000000fbcffa7210 */ /* 0x000fe40007f9e0ff */
[-C--:B------:R-:W-:Y:S02]  /*84d0*/  LEA.HI.X.SX32 R78, R15, R22.reuse, 0x1, P5 ;  /* 0x000000160f4e7211 */ /* 0x080fe400028f0eff */
[----:B------:R-:W-:-:S02]  /*84e0*/  LEA.HI.X.SX32 R76, R14, R22, 0x1, P6 ;  /* 0x000000160e4c7211 */ /* 0x000fc400030f0eff */
[-C--:B------:R-:W-:Y:S02]  /*84f0*/  LEA.HI.X.SX32 R74, R13, R22.reuse, 0x1, P0 ;  /* 0x000000160d4a7211 */ /* 0x080fe400000f0eff */
[-C--:B------:R-:W-:Y:S02]  /*8500*/  LEA.HI.X.SX32 R72, R12, R22.reuse, 0x1, P1 ;  /* 0x000000160c487211 */ /* 0x080fe400008f0eff */
[-C--:B------:R-:W-:Y:S01]  /*8510*/  LEA.HI.X.SX32 R70, R11, R22.reuse, 0x1, P2 ;  /* 0x000000160b467211 */ /* 0x080fe200010f0eff */
[----:B------:R-:W2:Y:S01]  /*8520*/  LDL.LU R12, [R1+0x4] ;  /* 0x00000400010c7983 */ /* 0x000ea20000300800 */
[----:B------:R-:W-:Y:S02]  /*8530*/  LEA.HI.X.SX32 R68, R10, R22, 0x1, P3 ;  /* 0x000000160a447211 */ /* 0x000fe400018f0eff */
[C---:B------:R-:W-:Y:S02]  /*8540*/  IADD3 R248, P5, R207.reuse, R249, RZ ;  /* 0x000000f9cff87210 */ /* 0x040fe40007fbe0ff */
[----:B------:R-:W-:-:S02]  /*8550*/  IADD3 R246, P6, R207, R247, RZ ;  /* 0x000000f7cff67210 */ /* 0x000fc40007fde0ff */
[C---:B------:R-:W-:Y:S02]  /*8560*/  IADD3 R244, P0, R207.reuse, R245, RZ ;  /* 0x000000f5cff47210 */ /* 0x040fe40007f1e0ff */
[C---:B------:R-:W-:Y:S02]  /*8570*/  IADD3 R242, P1, R207.reuse, R243, RZ ;  /* 0x000000f3cff27210 */ /* 0x040fe40007f3e0ff */
[C---:B------:R-:W-:Y:S02]  /*8580*/  IADD3 R240, P2, R207.reuse, R241, RZ ;  /* 0x000000f1cff07210 */ /* 0x040fe40007f5e0ff */
[----:B------:R-:W-:Y:S02]  /*8590*/  IADD3 R238, P3, R207, R239, RZ ;  /* 0x000000efcfee7210 */ /* 0x000fe40007f7e0ff */
[----:B------:R-:W-:Y:S02]  /*85a0*/  LEA.HI.X.SX32 R251, R251, R22, 0x1, P4 ;  /* 0x00000016fbfb7211 */ /* 0x000fe400020f0eff */
[----:B------:R-:W-:-:S02]  /*85b0*/  IADD3 R236, P4, R207, R237, RZ ;  /* 0x000000edcfec7210 */ /* 0x000fc40007f9e0ff */
[-C--:B------:R-:W-:Y:S02]  /*85c0*/  LEA.HI.X.SX32 R249, R249, R22.reuse, 0x1, P5 ;  /* 0x00000016f9f97211 */ /* 0x080fe400028f0eff */
[-C--:B------:R-:W-:Y:S02]  /*85d0*/  LEA.HI.X.SX32 R247, R247, R22.reuse, 0x1, P6 ;  /* 0x00000016f7f77211 */ /* 0x080fe400030f0eff */
[-C--:B------:R-:W-:Y:S02]  /*85e0*/  LEA.HI.X.SX32 R245, R245, R22.reuse, 0x1, P0 ;  /* 0x00000016f5f57211 */ /* 0x080fe400000f0eff */
[-C--:B------:R-:W-:Y:S02]  /*85f0*/  LEA.HI.X.SX32 R243, R243, R22.reuse, 0x1, P1 ;  /* 0x00000016f3f37211 */ /* 0x080fe400008f0eff */
[-C--:B------:R-:W-:Y:S02]  /*8600*/  LEA.HI.X.SX32 R241, R241, R22.reuse, 0x1, P2 ;  /* 0x00000016f1f17211 */ /* 0x080fe400010f0eff */
[----:B------:R-:W-:-:S02]  /*8610*/  LEA.HI.X.SX32 R239, R239, R22, 0x1, P3 ;  /* 0x00000016efef7211 */ /* 0x000fc400018f0eff */
[C---:B------:R-:W-:Y:S02]  /*8620*/  IADD3 R234, P5, R207.reuse, R235, RZ ;  /* 0x000000ebcfea7210 */ /* 0x040fe40007fbe0ff */
[C---:B------:R-:W-:Y:S02]  /*8630*/  IADD3 R232, P6, R207.reuse, R233, RZ ;  /* 0x000000e9cfe87210 */ /* 0x040fe40007fde0ff */
[C---:B------:R-:W-:Y:S02]  /*8640*/  IADD3 R230, P0, R207.reuse, R231, RZ ;  /* 0x000000e7cfe67210 */ /* 0x040fe40007f1e0ff */
[C---:B------:R-:W-:Y:S02]  /*8650*/  IADD3 R228, P1, R207.reuse, R229, RZ ;  /* 0x000000e5cfe47210 */ /* 0x040fe40007f3e0ff */
[C---:B------:R-:W-:Y:S02]  /*8660*/  IADD3 R226, P2, R207.reuse, R227, RZ ;  /* 0x000000e3cfe27210 */ /* 0x040fe40007f5e0ff */
[----:B------:R-:W-:-:S02]  /*8670*/  IADD3 R224, P3, R207, R225, RZ ;  /* 0x000000e1cfe07210 */ /* 0x000fc40007f7e0ff */
[-C--:B------:R-:W-:Y:S02]  /*8680*/  LEA.HI.X.SX32 R237, R237, R22.reuse, 0x1, P4 ;  /* 0x00000016eded7211 */ /* 0x080fe400020f0eff */
[----:B------:R-:W-:Y:S02]  /*8690*/  IADD3 R221, P4, R207, R223, RZ ;  /* 0x000000dfcfdd7210 */ /* 0x000fe40007f9e0ff */
[-C--:B------:R-:W-:Y:S02]  /*86a0*/  LEA.HI.X.SX32 R235, R235, R22.reuse, 0x1, P5 ;  /* 0x00000016ebeb7211 */ /* 0x080fe400028f0eff */
[-C--:B------:R-:W-:Y:S02]  /*86b0*/  LEA.HI.X.SX32 R233, R233, R22.reuse, 0x1, P6 ;  /* 0x00000016e9e97211 */ /* 0x080fe400030f0eff */
[-C--:B------:R-:W-:Y:S02]  /*86c0*/  LEA.HI.X.SX32 R231, R231, R22.reuse, 0x1, P0 ;  /* 0x00000016e7e77211 */ /* 0x080fe400000f0eff */
        /* <DEDUP_REMOVED lines=8> */
[----:B------:R-:W-:Y:S02]  /*8750*/  IADD3 R209, P3, R207, R210, RZ ;  /* 0x000000d2cfd17210 */ /* 0x000fe40007f7e0ff */
[----:B------:R-:W-:Y:S02]  /*8760*/  LEA.HI.X.SX32 R223, R223, R22, 0x1, P4 ;  /* 0x00000016dfdf7211 */ /* 0x000fe400020f0eff */
[----:B------:R-:W-:Y:S02]  /*8770*/  IADD3 R207, P4, R207, R208, RZ ;  /* 0x000000d0cfcf7210 */ /* 0x000fe40007f9e0ff */
[----:B------:R-:W-:Y:S02]  /*8780*/  SHF.R.S32.HI R11, RZ, 0x1f, R7 ;  /* 0x0000001fff0b7819 */ /* 0x000fe40000011407 */
[----:B------:R-:W-:-:S02]  /*8790*/  LEA.HI.X.SX32 R208, R208, R22, 0x1, P4 ;  /* 0x00000016d0d07211 */ /* 0x000fc400020f0eff */
[C---:B------:R-:W-:Y:S02]  /*87a0*/  IADD3 R197, P4, R7.reuse, R198, RZ ;  /* 0x000000c607c57210 */ /* 0x040fe40007f9e0ff */
[----:B------:R-:W-:Y:S02]  /*87b0*/  LEA.HI.X.SX32 R210, R210, R22, 0x1, P3 ;  /* 0x00000016d2d27211 */ /* 0x000fe400018f0eff */
[C---:B------:R-:W-:Y:S02]  /*87c0*/  IADD3 R199, P3, R7.reuse, R200, RZ ;  /* 0x000000c807c77210 */ /* 0x040fe40007f7e0ff */
[----:B------:R-:W-:Y:S02]  /*87d0*/  LEA.HI.X.SX32 R198, R198, R11, 0x1, P4 ;  /* 0x0000000bc6c67211 */ /* 0x000fe400020f0eff */
[----:B------:R-:W-:Y:S02]  /*87e0*/  IADD3 R18, P4, R7, R165, RZ ;  /* 0x000000a507127210 */ /* 0x000fe40007f9e0ff */
[----:B------:R-:W-:-:S02]  /*87f0*/  LEA.HI.X.SX32 R200, R200, R11, 0x1, P3 ;  /* 0x0000000bc8c87211 */ /* 0x000fc400018f0eff */
[----:B------:R-:W-:Y:S02]  /*8800*/  IADD3 R16, P3, R7, R164, RZ ;  /* 0x000000a407107210 */ /* 0x000fe40007f7e0ff */
[-C--:B------:R-:W-:Y:S02]  /*8810*/  LEA.HI.X.SX32 R17, R165, R11.reuse, 0x1, P4 ;  /* 0x0000000ba5117211 */ /* 0x080fe400020f0eff */
[C---:B------:R-:W-:Y:S02]  /*8820*/  IADD3 R158, P4, R7.reuse, R170, RZ ;  /* 0x000000aa079e7210 */ /* 0x040fe40007f9e0ff */
[----:B------:R-:W-:Y:S02]  /*8830*/  LEA.HI.X.SX32 R15, R164, R11, 0x1, P3 ;  /* 0x0000000ba40f7211 */ /* 0x000fe400018f0eff */
[----:B------:R-:W-:Y:S02]  /*8840*/  IADD3 R156, P3, R7, R169, RZ ;  /* 0x000000a9079c7210 */ /* 0x000fe40007f7e0ff */
[----:B------:R-:W-:-:S02]  /*8850*/  LEA.HI.X.SX32 R157, R170, R11, 0x1, P4 ;  /* 0x0000000baa9d7211 */ /* 0x000fc400020f0eff */
[----:B------:R-:W-:Y:S02]  /*8860*/  IADD3 R170, P4, R7, R181, RZ ;  /* 0x000000b507aa7210 */ /* 0x000fe40007f9e0ff */
[-C--:B------:R-:W-:Y:S02]  /*8870*/  LEA.HI.X.SX32 R155, R169, R11.reuse, 0x1, P3 ;  /* 0x0000000ba99b7211 */ /* 0x080fe400018f0eff */
[----:B------:R-:W-:Y:S02]  /*8880*/  LEA.HI.X.SX32 R169, R181, R11, 0x1, P4 ;  /* 0x0000000bb5a97211 */ /* 0x000fe400020f0eff */
[----:B------:R-:W3:Y:S01]  /*8890*/  LDL.LU R181, [R1] ;  /* 0x0000000001b57983 */ /* 0x000ee20000300800 */
[----:B------:R-:W-:Y:S02]  /*88a0*/  LEA.HI.X.SX32 R214, R214, R22, 0x1, P1 ;  /* 0x00000016d6d67211 */ /* 0x000fe400008f0eff */
[----:B------:R-:W-:Y:S02]  /*88b0*/  IADD3 R203, P1, R7, R204, RZ ;  /* 0x000000cc07cb7210 */ /* 0x000fe40007f3e0ff */
[----:B------:R-:W-:-:S02]  /*88c0*/  LEA.HI.X.SX32 R216, R216, R22, 0x1, P0 ;  /* 0x00000016d8d87211 */ /* 0x000fc400000f0eff */
[----:B------:R-:W-:Y:S02]  /*88d0*/  LEA.HI.X.SX32 R212, R212, R22, 0x1, P2 ;  /* 0x00000016d4d47211 */ /* 0x000fe400010f0eff */
[C---:B------:R-:W-:Y:S02]  /*88e0*/  IADD3 R205, P0, R7.reuse, R206, RZ ;  /* 0x000000ce07cd7210 */ /* 0x040fe40007f1e0ff */
[C---:B------:R-:W-:Y:S02]  /*88f0*/  IADD3 R201, P2, R7.reuse, R202, RZ ;  /* 0x000000ca07c97210 */ /* 0x040fe40007f5e0ff */
[-C--:B------:R-:W-:Y:S02]  /*8900*/  LEA.HI.X.SX32 R204, R204, R11.reuse, 0x1, P1 ;  /* 0x0000000bcccc7211 */ /* 0x080fe400008f0eff */
[----:B------:R-:W-:Y:S02]  /*8910*/  IADD3 R189, P1, R7, R192, RZ ;  /* 0x000000c007bd7210 */ /* 0x000fe40007f3e0ff */
[----:B------:R-:W-:-:S02]  /*8920*/  LEA.HI.X.SX32 R206, R206, R11, 0x1, P0 ;  /* 0x0000000bcece7211 */ /* 0x000fc400000f0eff */
[-C--:B------:R-:W-:Y:S02]  /*8930*/  LEA.HI.X.SX32 R202, R202, R11.reuse, 0x1, P2 ;  /* 0x0000000bcaca7211 */ /* 0x080fe400010f0eff */
[C---:B------:R-:W-:Y:S02]  /*8940*/  IADD3 R193, P0, R7.reuse, R194, RZ ;  /* 0x000000c207c17210 */ /* 0x040fe40007f1e0ff */
[C---:B------:R-:W-:Y:S02]  /*8950*/  IADD3 R14, P2, R7.reuse, R162, RZ ;  /* 0x000000a2070e7210 */ /* 0x040fe40007f5e0ff */
[----:B------:R-:W-:Y:S02]  /*8960*/  LEA.HI.X.SX32 R192, R192, R11, 0x1, P1 ;  /* 0x0000000bc0c07211 */ /* 0x000fe400008f0eff */
[----:B------:R-:W-:Y:S02]  /*8970*/  IADD3 R152, P1, R7, R167, RZ ;  /* 0x000000a707987210 */ /* 0x000fe40007f3e0ff */
[----:B------:R-:W-:-:S02]  /*8980*/  LEA.HI.X.SX32 R220, R220, R22, 0x1, P5 ;  /* 0x00000016dcdc7211 */ /* 0x000fc400028f0eff */
[----:B------:R-:W-:Y:S02]  /*8990*/  LEA.HI.X.SX32 R218, R218, R22, 0x1, P6 ;  /* 0x00000016dada7211 */ /* 0x000fe400030f0eff */
[-C--:B------:R-:W-:Y:S02]  /*89a0*/  LEA.HI.X.SX32 R194, R194, R11.reuse, 0x1, P0 ;  /* 0x0000000bc2c27211 */ /* 0x080fe400000f0eff */
[-C--:B------:R-:W-:Y:S02]  /*89b0*/  LEA.HI.X.SX32 R13, R162, R11.reuse, 0x1, P2 ;  /* 0x0000000ba20d7211 */ /* 0x080fe400010f0eff */
[C---:B------:R-:W-:Y:S02]  /*89c0*/  IADD3 R22, P0, R7.reuse, R166, RZ ;  /* 0x000000a607167210 */ /* 0x040fe40007f1e0ff */
[----:B------:R-:W-:Y:S02]  /*89d0*/  IADD3 R154, P2, R7, R168, RZ ;  /* 0x000000a8079a7210 */ /* 0x000fe40007f5e0ff */
[----:B------:R-:W-:-:S02]  /*89e0*/  LEA.HI.X.SX32 R23, R167, R11, 0x1, P1 ;  /* 0x0000000ba7177211 */ /* 0x000fc400008f0eff */
[C---:B------:R-:W-:Y:S02]  /*89f0*/  IADD3 R164, P1, R7.reuse, R163, RZ ;  /* 0x000000a307a47210 */ /* 0x040fe40007f3e0ff */
[-C--:B------:R-:W-:Y:S02]  /*8a00*/  LEA.HI.X.SX32 R21, R166, R11.reuse, 0x1, P0 ;  /* 0x0000000ba6157211 */ /* 0x080fe400000f0eff */
[----:B------:R-:W-:Y:S02]  /*8a10*/  LEA.HI.X.SX32 R153, R168, R11, 0x1, P2 ;  /* 0x0000000ba8997211 */ /* 0x000fe400010f0eff */
[----:B------:R-:W-:Y:S02]  /*8a20*/  IADD3 R166, P2, R7, R175, RZ ;  /* 0x000000af07a67210 */ /* 0x000fe40007f5e0ff */
[----:B------:R-:W-:Y:S02]  /*8a30*/  LEA.HI.X.SX32 R163, R163, R11, 0x1, P1 ;  /* 0x0000000ba3a37211 */ /* 0x000fe400008f0eff */
[----:B------:R-:W-:-:S02]  /*8a40*/  IADD3 R176, P1, R7, R191, RZ ;  /* 0x000000bf07b07210 */ /* 0x000fc40007f3e0ff */
[----:B------:R-:W-:Y:S02]  /*8a50*/  LEA.HI.X.SX32 R165, R175, R11, 0x1, P2 ;  /* 0x0000000bafa57211 */ /* 0x000fe400010f0eff */
[----:B------:R-:W-:Y:S02]  /*8a60*/  IADD3 R168, P3, R7, R177, RZ ;  /* 0x000000b107a87210 */ /* 0x000fe40007f7e0ff */
[-C--:B------:R-:W-:Y:S02]  /*8a70*/  LEA.HI.X.SX32 R175, R191, R11.reuse, 0x1, P1 ;  /* 0x0000000bbfaf7211 */ /* 0x080fe400008f0eff */
[----:B------:R-:W-:Y:S02]  /*8a80*/  IADD3 R178, P2, R7, R222, RZ ;  /* 0x000000de07b27210 */ /* 0x000fe40007f5e0ff */
[----:B------:R-:W-:Y:S02]  /*8a90*/  SHF.L.U64.HI R191, R85, 0x2, R86 ;  /* 0x0000000255bf7819 */ /* 0x000fe40000010256 */
[----:B------:R-:W-:-:S02]  /*8aa0*/  LEA.HI.X.SX32 R167, R177, R11, 0x1, P3 ;  /* 0x0000000bb1a77211 */ /* 0x000fc400018f0eff */
[----:B------:R-:W-:Y:S01]  /*8ab0*/  LEA.HI.X.SX32 R177, R222, R11, 0x1, P2 ;  /* 0x0000000bdeb17211 */ /* 0x000fe200010f0eff */
[----:B------:R-:W-:Y:S01]  /*8ac0*/  IMAD.SHL.U32 R222, R85, 0x4, RZ ;  /* 0x0000000455de7824 */ /* 0x000fe200078e00ff */
[----:B------:R4:W-:Y:S04]  /*8ad0*/  STL [R1+0x48], R191 ;  /* 0x000048bf01007387 */ /* 0x0009e80000100800 */
[----:B------:R5:W-:Y:S01]  /*8ae0*/  STL [R1+0x44], R222 ;  /* 0x000044de01007387 */ /* 0x000be20000100800 */
[C---:B----4-:R-:W-:Y:S01]  /*8af0*/  SHF.L.U64.HI R191, R83.reuse, 0x2, R84 ;  /* 0x0000000253bf7819 */ /* 0x050fe20000010254 */
[----:B-----5:R-:W-:-:S04]  /*8b00*/  IMAD.SHL.U32 R222, R83, 0x4, RZ ;  /* 0x0000000453de7824 */ /* 0x020fc800078e00ff */
[----:B------:R4:W-:Y:S04]  /*8b10*/  STL [R1+0x40], R191 ;  /* 0x000040bf01007387 */ /* 0x0009e80000100800 */
[----:B------:R5:W-:Y:S01]  /*8b20*/  STL [R1+0x3c], R222 ;  /* 0x00003cde01007387 */ /* 0x000be20000100800 */
[C---:B----4-:R-:W-:Y:S01]  /*8b30*/  SHF.L.U64.HI R191, R81.reuse, 0x2, R82 ;  /* 0x0000000251bf7819 */ /* 0x050fe20000010252 */
[----:B-----5:R-:W-:-:S04]  /*8b40*/  IMAD.SHL.U32 R222, R81, 0x4, RZ ;  /* 0x0000000451de7824 */ /* 0x020fc800078e00ff */
[----:B------:R4:W-:Y:S01]  /*8b50*/  STL [R1+0x38], R191 ;  /* 0x000038bf01007387 */ /* 0x0009e20000100800 */
[----:B------:R-:W-:-:S03]  /*8b60*/  IADD3 R162, P0, R7, R173, RZ ;  /* 0x000000ad07a27210 */ /* 0x000fc60007f1e0ff */
[----:B------:R5:W-:Y:S01]  /*8b70*/  STL [R1+0x34], R222 ;  /* 0x000034de01007387 */ /* 0x000be20000100800 */
[C---:B----4-:R-:W-:Y:S01]  /*8b80*/  SHF.L.U64.HI R191, R79.reuse, 0x2, R80 ;  /* 0x000000024fbf7819 */ /* 0x050fe20000010250 */
[----:B-----5:R-:W-:-:S04]  /*8b90*/  IMAD.SHL.U32 R222, R79, 0x4, RZ ;  /* 0x000000044fde7824 */ /* 0x020fc800078e00ff */
[----:B------:R4:W-:Y:S01]  /*8ba0*/  STL [R1+0x30], R191 ;  /* 0x000030bf01007387 */ /* 0x0009e20000100800 */
[----:B------:R-:W-:Y:S02]  /*8bb0*/  IADD3 R186, P5, R7, R8, RZ ;  /* 0x0000000807ba7210 */ /* 0x000fe40007fbe0ff */
[-C--:B------:R-:W-:Y:S01]  /*8bc0*/  LEA.HI.X.SX32 R161, R173, R11.reuse, 0x1, P0 ;  /* 0x0000000bada17211 */ /* 0x080fe200000f0eff */
[----:B------:R5:W-:Y:S01]  /*8bd0*/  STL [R1+0x2c], R222 ;  /* 0x00002cde01007387 */ /* 0x000be20000100800 */
[----:B------:R-:W-:Y:S02]  /*8be0*/  IADD3 R174, P0, R7, R188, RZ ;  /* 0x000000bc07ae7210 */ /* 0x000fe40007f1e0ff */
[C---:B----4-:R-:W-:Y:S02]  /*8bf0*/  SHF.L.U64.HI R191, R77.reuse, 0x2, R78 ;  /* 0x000000024dbf7819 */ /* 0x050fe4000001024e */
[----:B------:R-:W-:Y:S01]  /*8c00*/  LEA.HI.X.SX32 R185, R8, R11, 0x1, P5 ;  /* 0x0000000b08b97211 */ /* 0x000fe200028f0eff */
[----:B-----5:R-:W-:-:S02]  /*8c10*/  IMAD.SHL.U32 R222, R77, 0x4, RZ ;  /* 0x000000044dde7824 */ /* 0x020fc400078e00ff */
[----:B------:R4:W-:Y:S01]  /*8c20*/  STL [R1+0x28], R191 ;  /* 0x000028bf01007387 */ /* 0x0009e20000100800 */
[----:B------:R-:W5:Y:S01]  /*8c30*/  LDC.64 R8, c[0x0][0x218] ;  /* 0x00008600ff087b82 */ /* 0x000f620000000a00 */
[----:B------:R-:W-:Y:S02]  /*8c40*/  LEA.HI.X.SX32 R173, R188, R11, 0x1, P0 ;  /* 0x0000000bbcad7211 */ /* 0x000fe400000f0eff */
[----:B------:R-:W-:Y:S01]  /*8c50*/  IADD3 R195, P5, R7, R196, RZ ;  /* 0x000000c407c37210 */ /* 0x000fe20007fbe0ff */
[----:B------:R1:W-:Y:S04]  /*8c60*/  STL [R1+0x24], R222 ;  /* 0x000024de01007387 */ /* 0x0003e80000100800 */
[----:B------:R-:W5:Y:S01]  /*8c70*/  LDC R188, c[0x0][0x230] ;  /* 0x00008c00ffbc7b82 */ /* 0x000f620000000800 */
[----:B----4-:R-:W-:-:S02]  /*8c80*/  SHF.L.U64.HI R191, R75, 0x2, R76 ;  /* 0x000000024bbf7819 */ /* 0x010fc4000001024c */
[----:B------:R-:W-:Y:S01]  /*8c90*/  LEA.HI.X.SX32 R196, R196, R11, 0x1, P5 ;  /* 0x0000000bc4c47211 */ /* 0x000fe200028f0eff */
[----:B-1----:R-:W-:Y:S02]  /*8ca0*/  IMAD.SHL.U32 R222, R75, 0x4, RZ ;  /* 0x000000044bde7824 */ /* 0x002fe400078e00ff */
[----:B------:R1:W-:Y:S01]  /*8cb0*/  STL [R1+0x20], R191 ;  /* 0x000020bf01007387 */ /* 0x0003e20000100800 */
[----:B------:R-:W-:-:S03]  /*8cc0*/  IADD3 R20, P5, R7, R19, RZ ;  /* 0x0000001307147210 */ /* 0x000fc60007fbe0ff */
[----:B------:R4:W-:Y:S01]  /*8cd0*/  STL [R1+0x1c], R222 ;  /* 0x00001cde01007387 */ /* 0x0009e20000100800 */
[----:B------:R-:W-:Y:S02]  /*8ce0*/  LEA.HI.X.SX32 R19, R19, R11, 0x1, P5 ;  /* 0x0000000b13137211 */ /* 0x000fe400028f0eff */
[----:B-1----:R-:W-:Y:S02]  /*8cf0*/  SHF.L.U64.HI R191, R73, 0x2, R74 ;  /* 0x0000000249bf7819 */ /* 0x002fe4000001024a */
[----:B------:R-:W-:Y:S01]  /*8d00*/  IADD3 R160, P5, R7, R171, RZ ;  /* 0x000000ab07a07210 */ /* 0x000fe20007fbe0ff */
[----:B----4-:R-:W-:Y:S02]  /*8d10*/  IMAD.SHL.U32 R222, R73, 0x4, RZ ;  /* 0x0000000449de7824 */ /* 0x010fe400078e00ff */
[----:B------:R1:W-:Y:S01]  /*8d20*/  STL [R1+0x18], R191 ;  /* 0x000018bf01007387 */ /* 0x0003e20000100800 */
[----:B------:R-:W-:Y:S02]  /*8d30*/  LEA.HI.X.SX32 R159, R171, R11, 0x1, P5 ;  /* 0x0000000bab9f7211 */ /* 0x000fe400028f0eff */
[----:B------:R-:W-:Y:S01]  /*8d40*/  IADD3 R172, P5, R7, R183, RZ ;  /* 0x000000b707ac7210 */ /* 0x000fe20007fbe0ff */
[----:B------:R4:W-:Y:S01]  /*8d50*/  STL [R1+0x14], R222 ;  /* 0x000014de01007387 */ /* 0x0009e20000100800 */
[----:B-1----:R-:W-:-:S02]  /*8d60*/  SHF.L.U64.HI R191, R71, 0x2, R72 ;  /* 0x0000000247bf7819 */ /* 0x002fc40000010248 */
[----:B------:R-:W-:Y:S01]  /*8d70*/  SHF.R.S32.HI R10, RZ, 0x1f, R187 ;  /* 0x0000001fff0a7819 */ /* 0x000fe200000114bb */
[----:B----4-:R-:W-:Y:S02]  /*8d80*/  IMAD.SHL.U32 R222, R71, 0x4, RZ ;  /* 0x0000000447de7824 */ /* 0x010fe400078e00ff */
[----:B------:R1:W-:Y:S01]  /*8d90*/  STL [R1+0x10], R191 ;  /* 0x000010bf01007387 */ /* 0x0003e20000100800 */
[----:B------:R-:W-:Y:S02]  /*8da0*/  SHF.R.S32.HI R87, RZ, 0x1f, R6 ;  /* 0x0000001fff577819 */ /* 0x000fe40000011406 */
[----:B------:R-:W-:Y:S01]  /*8db0*/  LEA.HI.X.SX32 R171, R183, R11, 0x1, P5 ;  /* 0x0000000bb7ab7211 */ /* 0x000fe200028f0eff */
[----:B------:R4:W-:Y:S01]  /*8dc0*/  STL [R1+0xc], R222 ;  /* 0x00000cde01007387 */ /* 0x0009e20000100800 */
[----:B------:R-:W-:Y:S02]  /*8dd0*/  SHF.R.S32.HI R190, RZ, 0x1f, R5 ;  /* 0x0000001fffbe7819 */ /* 0x000fe40000011405 */
[----:B-1----:R-:W-:-:S02]  /*8de0*/  SHF.L.U64.HI R191, R69, 0x2, R70 ;  /* 0x0000000245bf7819 */ /* 0x002fc40000010246 */
[----:B------:R-:W-:Y:S02]  /*8df0*/  IADD3 R180, P3, R7, R179, RZ ;  /* 0x000000b307b47210 */ /* 0x000fe40007f7e0ff */
[----:B------:R-:W-:Y:S01]  /*8e00*/  LEA.HI R187, R10, R187, RZ, 0x5 ;  /* 0x000000bb0abb7211 */ /* 0x000fe200078f28ff */
[----:B----4-:R-:W-:Y:S01]  /*8e10*/  IMAD.SHL.U32 R222, R69, 0x4, RZ ;  /* 0x0000000445de7824 */ /* 0x010fe200078e00ff */
[----:B--2---:R-:W-:Y:S01]  /*8e20*/  IADD3 R184, P5, R7, R12, RZ ;  /* 0x0000000c07b87210 */ /* 0x004fe20007fbe0ff */
[----:B------:R1:W-:Y:S01]  /*8e30*/  STL [R1+0x8], R191 ;  /* 0x000008bf01007387 */ /* 0x0003e20000100800 */
[----:B------:R-:W-:Y:S01]  /*8e40*/  IMAD R27, R87, 0x18, RZ ;  /* 0x00000018571b7824 */ /* 0x000fe200078e02ff */
[-C--:B------:R-:W-:Y:S01]  /*8e50*/  LEA.HI.X.SX32 R179, R179, R11.reuse, 0x1, P3 ;  /* 0x0000000bb3b37211 */ /* 0x080fe200018f0eff */
[----:B-----5:R-:W-:Y:S01]  /*8e60*/  IMAD.WIDE.U32 R8, R6, 0x18, R8 ;  /* 0x0000001806087825 */ /* 0x020fe200078e0008 */
[----:B------:R-:W-:Y:S02]  /*8e70*/  LEA.HI.X.SX32 R183, R12, R11, 0x1, P5 ;  /* 0x0000000b0cb77211 */ /* 0x000fe400028f0eff */
[----:B------:R-:W-:Y:S01]  /*8e80*/  SHF.R.S32.HI R187, RZ, 0x5, R187 ;  /* 0x00000005ffbb7819 */ /* 0x000fe200000114bb */
[----:B------:R-:W-:Y:S01]  /*8e90*/  IMAD R29, R190, 0x18, RZ ;  /* 0x00000018be1d7824 */ /* 0x000fe200078e02ff */
[----:B-1----:R-:W-:Y:S01]  /*8ea0*/  SHF.L.U64.HI R191, R252, 0x2, R68 ;  /* 0x00000002fcbf7819 */ /* 0x002fe20000010244 */
[----:B------:R-:W-:Y:S01]  /*8eb0*/  IMAD.WIDE.U32 R24, R5, 0x18, R24 ;  /* 0x0000001805187825 */ /* 0x000fe200078e0018 */
[----:B------:R-:W-:Y:S03]  /*8ec0*/  STL [R1+0x4], R222 ;  /* 0x000004de01007387 */ /* 0x000fe60000100800 */
[----:B------:R-:W-:Y:S01]  /*8ed0*/  VIADD R188, R188, 0xffffff40 ;  /* 0xffffff40bcbc7836 */ /* 0x000fe20000000000 */
[----:B------:R1:W-:Y:S01]  /*8ee0*/  STL [R1], R191 ;  /* 0x000000bf01007387 */ /* 0x0003e20000100800 */
[----:B------:R-:W-:Y:S01]  /*8ef0*/  IMAD.MOV.U32 R12, RZ, RZ, R8 ;  /* 0x000000ffff0c7224 */ /* 0x000fe200078e0008 */
[----:B------:R-:W-:Y:S01]  /*8f00*/  SHF.L.U64.HI R251, R250, 0x2, R251 ;  /* 0x00000002fafb7819 */ /* 0x000fe200000102fb */
[----:B------:R-:W-:Y:S01]  /*8f10*/  IMAD.IADD R8, R25, 0x1, R29 ;  /* 0x0000000119087824 */ /* 0x000fe200078e021d */
[----:B------:R-:W-:Y:S01]  /*8f20*/  SHF.L.U64.HI R249, R248, 0x2, R249 ;  /* 0x00000002f8f97819 */ /* 0x000fe200000102f9 */
[----:B------:R-:W-:Y:S01]  /*8f30*/  IMAD.MOV.U32 R10, RZ, RZ, R188 ;  /* 0x000000ffff0a7224 */ /* 0x000fe200078e00bc */
[----:B------:R-:W-:Y:S01]  /*8f40*/  SHF.L.U64.HI R247, R246, 0x2, R247 ;  /* 0x00000002f6f77819 */ /* 0x000fe200000102f7 */
[----:B------:R-:W-:Y:S01]  /*8f50*/  IMAD.MOV.U32 R188, RZ, RZ, RZ ;  /* 0x000000ffffbc7224 */ /* 0x000fe200078e00ff */
[----:B------:R-:W-:-:S02]  /*8f60*/  SHF.L.U64.HI R245, R244, 0x2, R245 ;  /* 0x00000002f4f57819 */ /* 0x000fc400000102f5 */
[----:B------:R-:W-:Y:S02]  /*8f70*/  CS2R R88, SRZ ;  /* 0x0000000000587805 */ /* 0x000fe4000001ff00 */
[----:B------:R-:W-:Y:S02]  /*8f80*/  SHF.L.U64.HI R243, R242, 0x2, R243 ;  /* 0x00000002f2f37819 */ /* 0x000fe400000102f3 */
[----:B------:R-:W-:Y:S02]  /*8f90*/  CS2R R90, SRZ ;  /* 0x00000000005a7805 */ /* 0x000fe4000001ff00 */
[----:B------:R-:W-:Y:S02]  /*8fa0*/  SHF.L.U64.HI R241, R240, 0x2, R241 ;  /* 0x00000002f0f17819 */ /* 0x000fe400000102f1 */
[----:B------:R-:W-:Y:S02]  /*8fb0*/  CS2R R92, SRZ ;  /* 0x00000000005c7805 */ /* 0x000fe4000001ff00 */
        /* <DEDUP_REMOVED lines=71> */
[C---:B---3--:R-:W-:Y:S02]  /*9430*/  IADD3 R182, P4, R7.reuse, R181, RZ ;  /* 0x000000b507b67210 */ /* 0x048fe40007f9e0ff */
[----:B------:R-:W-:-:S02]  /*9440*/  SHF.L.U64.HI R7, R7, 0x2, R11 ;  /* 0x0000000207077819 */ /* 0x000fc4000001020b */
[----:B------:R-:W-:Y:S01]  /*9450*/  LEA.HI.X.SX32 R181, R181, R11, 0x1, P4 ;  /* 0x0000000bb5b57211 */ /* 0x000fe200020f0eff */
[----:B------:R-:W-:Y:S01]  /*9460*/  IMAD.IADD R11, R9, 0x1, R27 ;  /* 0x00000001090b7824 */ /* 0x000fe200078e021b */
[----:B------:R-:W-:Y:S01]  /*9470*/  SHF.L.U64.HI R165, R166, 0x2, R165 ;  /* 0x00000002a6a57819 */ /* 0x000fe200000102a5 */
[----:B------:R-:W-:Y:S01]  /*9480*/  IMAD.MOV.U32 R9, RZ, RZ, R24 ;  /* 0x000000ffff097224 */ /* 0x000fe200078e0018 */
[----:B------:R-:W-:Y:S02]  /*9490*/  SHF.L.U64.HI R167, R168, 0x2, R167 ;  /* 0x00000002a8a77819 */ /* 0x000fe400000102a7 */
[----:B------:R-:W-:Y:S02]  /*94a0*/  CS2R R24, SRZ ;  /* 0x0000000000187805 */ /* 0x000fe4000001ff00 */
[----:B------:R-:W-:Y:S02]  /*94b0*/  SHF.L.U64.HI R169, R170, 0x2, R169 ;  /* 0x00000002aaa97819 */ /* 0x000fe400000102a9 */
[----:B------:R-:W-:-:S02]  /*94c0*/  CS2R R26, SRZ ;  /* 0x00000000001a7805 */ /* 0x000fc4000001ff00 */
[----:B------:R-:W-:Y:S02]  /*94d0*/  SHF.L.U64.HI R171, R172, 0x2, R171 ;  /* 0x00000002acab7819 */ /* 0x000fe400000102ab */
[----:B------:R-:W-:Y:S02]  /*94e0*/  CS2R R40, SRZ ;  /* 0x0000000000287805 */ /* 0x000fe4000001ff00 */
        /* <DEDUP_REMOVED lines=14> */
[----:B-1----:R-:W-:Y:S02]  /*95d0*/  SHF.L.U64.HI R191, R6, 0x2, R87 ;  /* 0x0000000206bf7819 */ /* 0x002fe40000010257 */
[----:B------:R-:W-:-:S02]  /*95e0*/  CS2R R56, SRZ ;  /* 0x0000000000387805 */ /* 0x000fc4000001ff00 */
[----:B------:R-:W-:Y:S02]  /*95f0*/  SHF.L.U64.HI R190, R5, 0x2, R190 ;  /* 0x0000000205be7819 */ /* 0x000fe400000102be */
[----:B------:R-:W-:Y:S02]  /*9600*/  CS2R R58, SRZ ;  /* 0x00000000003a7805 */ /* 0x000fe4000001ff00 */
[----:B------:R-:W-:Y:S02]  /*9610*/  CS2R R60, SRZ ;  /* 0x00000000003c7805 */ /* 0x000fe4000001ff00 */
[----:B------:R-:W-:Y:S02]  /*9620*/  CS2R R62, SRZ ;  /* 0x00000000003e7805 */ /* 0x000fe4000001ff00 */
[----:B------:R-:W-:Y:S02]  /*9630*/  CS2R R64, SRZ ;  /* 0x0000000000407805 */ /* 0x000fe4000001ff00 */
[----:B------:R-:W-:Y:S01]  /*9640*/  CS2R R66, SRZ ;  /* 0x0000000000427805 */ /* 0x000fe2000001ff00 */
[----:B------:R-:W-:Y:S01]  /*9650*/  IMAD.SHL.U32 R252, R252, 0x4, RZ ;  /* 0x00000004fcfc7824 */ /* 0x000fe200078e00ff */
        /* <DEDUP_REMOVED lines=19> */
[----:B------:R-:W-:-:S02]  /*9790*/  IMAD.SHL.U32 R232, R232, 0x4, RZ ;  /* 0x00000004e8e87824 */ /* 0x000fc400078e00ff */
[----:B------:R-:W-:Y:S02]  /*97a0*/  IMAD.SHL.U32 R230, R230, 0x4, RZ ;  /* 0x00000004e6e67824 */ /* 0x000fe400078e00ff */
[----:B------:R-:W-:Y:S02]  /*97b0*/  IMAD.SHL.U32 R228, R228, 0x4, RZ ;  /* 0x00000004e4e47824 */ /* 0x000fe400078e00ff */
[----:B------:R-:W-:Y:S02]  /*97c0*/  IMAD.SHL.U32 R226, R226, 0x4, RZ ;  /* 0x00000004e2e27824 */ /* 0x000fe400078e00ff */
[----:B------:R-:W-:Y:S02]  /*97d0*/  IMAD.SHL.U32 R224, R224, 0x4, RZ ;  /* 0x00000004e0e07824 */ /* 0x000fe400078e00ff */
[----:B------:R-:W-:Y:S02]  /*97e0*/  IMAD.SHL.U32 R221, R221, 0x4, RZ ;  /* 0x00000004dddd7824 */ /* 0x000fe400078e00ff */
        /* <DEDUP_REMOVED lines=38> */
[----:B------:R-:W-:Y:S01]  /*9a50*/  VIADD R190, R187, 0xfffffffa ;  /* 0xfffffffabbbe7836 */ /* 0x000fe20000000000 */
[----:B------:R-:W-:Y:S01]  /*9a60*/  UMOV UR13, 0x5 ;  /* 0x00000005000d7882 */ /* 0x000fe20000000000 */
[----:B------:R-:W-:-:S05]  /*9a70*/  UMOV UR14, 0xffffffff ;  /* 0xffffffff000e7882 */ /* 0x000fca0000000000 */
.L_x_1:
[----:B------:R-:W-:Y:S01]  /*9a80*/  UIADD3 UR14, UR14, 0x1, URZ ;  /* 0x000000010e0e7890 */ /* 0x000fe2000fffe03f */
[----:B------:R-:W-:-:S04]  /*9a90*/  DEPBAR.LE SB0, 0xa ;  /* 0x000082800000791a */ /* 0x000fc80000000000 */
[----:B------:R-:W-:Y:S01]  /*9aa0*/  BAR.SYNC.DEFER_BLOCKING 0x0 ;  /* 0x0000000000007b1d */ /* 0x000fe20000010000 */
[----:B------:R-:W-:Y:S01]  /*9ab0*/  UISETP.GT.AND UP0, UPT, UR14, 0x6, UPT ;  /* 0x000000060e00788c */ /* 0x000fe2000bf04270 */
[----:B------:R-:W-:Y:S01]  /*9ac0*/  VIADD R190, R187, 0xfffffffa ;  /* 0xfffffffabbbe7836 */ /* 0x000fe20000000000 */
[----:B------:R-:W-:Y:S01]  /*9ad0*/  ISETP.GT.AND P1, PT, R10, RZ, PT ;  /* 0x000000ff0a00720c */ /* 0x000fe20003f24270 */
[----:B------:R-:W-:Y:S02]  /*9ae0*/  UIADD3 UR13, UR13, 0x1, URZ ;  /* 0x000000010d0d7890 */ /* 0x000fe4000fffe03f */
[----:B------:R-:W-:Y:S01]  /*9af0*/  USEL UR14, UR14, URZ, !UP0 ;  /* 0x0000003f0e0e7287 */ /* 0x000fe2000c000000 */
[----:B------:R-:W-:Y:S01]  /*9b00*/  ISETP.GE.AND P0, PT, R188, R190, PT ;  /* 0x000000bebc00720c */ /* 0x000fe20003f06270 */
[----:B------:R-:W-:Y:S01]  /*9b10*/  UMOV UR7, 0x40000040 ;  /* 0x4000004000077882 */ /* 0x000fe20000000000 */
[----:B------:R-:W-:Y:S01]  /*9b20*/  SEL R190, RZ, 0x4, !P1 ;  /* 0x00000004ffbe7807 */ /* 0x000fe20004800000 */
[----:B------:R-:W-:-:S03]  /*9b30*/  ULEA UR4, UR14, UR12, 0xe ;  /* 0x0000000c0e047291 */ /* 0x000fc6000f8e703f */
[----:B------:R-:W-:Y:S01]  /*9b40*/  SEL R190, R190, RZ, !P0 ;  /* 0x000000ffbebe7207 */ /* 0x000fe20004000000 */
[----:B------:R-:W-:Y:S02]  /*9b50*/  UIADD3 UR5, UR4, 0x1c000, URZ ;  /* 0x0001c00004057890 */ /* 0x000fe4000fffe03f */
[----:B------:R-:W-:Y:S01]  /*9b60*/  USHF.R.U32.HI UR4, URZ, 0x4, UR4 ;  /* 0x000000043f047899 */ /* 0x000fe20008011604 */
[----:B------:R-:W-:Y:S01]  /*9b70*/  ISETP.NE.U32.AND P1, PT, R190, RZ, PT ;  /* 0x000000ffbe00720c */ /* 0x000fe20003f25070 */
[----:B------:R-:W-:Y:S01]  /*9b80*/  USHF.R.U32.HI UR5, URZ, 0x4, UR5 ;  /* 0x000000043f057899 */ /* 0x000fe20008011605 */
[----:B------:R-:W-:Y:S01]  /*9b90*/  IADD3 R190, P2, R9, R4, RZ ;  /* 0x0000000409be7210 */ /* 0x000fe20007f5e0ff */
[----:B------:R-:W-:Y:S02]  /*9ba0*/  USGXT.U32 UR4, UR4, 0xe ;  /* 0x0000000e0404789a */ /* 0x000fe40008000000 */
[----:B------:R-:W-:Y:S01]  /*9bb0*/  USGXT.U32 UR6, UR5, 0xe ;  /* 0x0000000e0506789a */ /* 0x000fe20008000000 */
[----:B------:R-:W-:-:S02]  /*9bc0*/  WARPGROUP.ARRIVE ;  /* 0x00000000000079c5 */ /* 0x000fc40000000000 */
[----:B------:R-:W-:Y:S01]  /*9bd0*/  UMOV UR5, 0x40000040 ;  /* 0x4000004000057882 */ /* 0x000fe20000000000 */
[----:B------:R-:W-:Y:S01]  /*9be0*/  UIADD3 UR8, UP0, UR4, 0x2, URZ ;  /* 0x0000000204087890 */ /* 0x000fe2000ff1e03f */
[----:B------:R-:W-:Y:S01]  /*9bf0*/  IMAD.X R191, R8, 0x1, R7, P2 ;  /* 0x0000000108bf7824 */ /* 0x000fe200010e0607 */
[----:B------:R-:W-:-:S03]  /*9c00*/  UIADD3 UR10, UP1, UR6, 0x2, URZ ;  /* 0x00000002060a7890 */ /* 0x000fc6000ff3e03f */
[----:B------:R-:W-:Y:S01]  /*9c10*/  HGMMA.64x128x8.F32.TF32 R88, gdesc[UR4], R88 ;  /* 0x05e00000045879f0 */ /* 0x000fe20008702858 */
[----:B------:R-:W-:Y:S01]  /*9c20*/  UMOV UR4, URZ ;  /* 0x0000003f00047c82 */ /* 0x000fe20008000000 */
[----:B------:R-:W-:Y:S01]  /*9c30*/  UMOV UR5, URZ ;  /* 0x0000003f00057c82 */ /* 0x000fe20008000000 */
[----:B------:R-:W-:Y:S02]  /*9c40*/  UIADD3.X UR9, UR4, 0x40000040, URZ, UP0, !UPT ;  /* 0x4000004004097890 */ /* 0x000fe400087fe43f */
[----:B------:R-:W-:Y:S02]  /*9c50*/  UIADD3.X UR11, UR5, 0x40000040, URZ, UP1, !UPT ;  /* 0x40000040050b7890 */ /* 0x000fe40008ffe43f */
[----:B------:R-:W-:Y:S02]  /*9c60*/  UIADD3.64 UR20, UR8, 0x2, URZ ;  /* 0x0000000208147897 */ /* 0x000fe4000fffe03f */
[----:B------:R-:W-:Y:S02]  /*9c70*/  UIADD3.64 UR22, UR10, 0x2, URZ ;  /* 0x000000020a167897 */ /* 0x000fe4000fffe03f */
[----:B------:R-:W-:-:S02]  /*9c80*/  UIADD3.64 UR24, UR8, 0x4, URZ ;  /* 0x0000000408187897 */ /* 0x000fc4000fffe03f */
[----:B------:R-:W-:Y:S02]  /*9c90*/  UIADD3.64 UR26, UR10, 0x4, URZ ;  /* 0x000000040a1a7897 */ /* 0x000fe4000fffe03f */
[----:B------:R-:W-:Y:S02]  /*9ca0*/  UIADD3.64 UR4, UR8, 0x1fe, URZ ;  /* 0x000001fe08047897 */ /* 0x000fe4000fffe03f */
[----:B------:R-:W-:-:S04]  /*9cb0*/  UISETP.GT.AND UP0, UPT, UR13, 0x6, UPT ;  /* 0x000000060d00788c */ /* 0x000fc8000bf04270 */
[----:B------:R-:W-:Y:S01]  /*9cc0*/  USEL UR13, UR13, URZ, !UP0 ;  /* 0x0000003f0d0d7287 */ /* 0x000fe2000c000000 */
[----:B------:R-:W-:-:S12]  /*9cd0*/  HGMMA.64x128x8.F32.TF32 R88, gdesc[UR8], R88 ;  /* 0x05e00000085879f0 */ /* 0x000fd80008702858 */
[----:B------:R-:W-:Y:S01]  /*9ce0*/  HGMMA.64x128x8.F32.TF32 R88, gdesc[UR20], R88 ;  /* 0x05e00000145879f0 */ /* 0x000fe20008702858 */
[----:B------:R-:W-:-:S11]  /*9cf0*/  UIADD3.64 UR20, UR8, 0x202, URZ ;  /* 0x0000020208147897 */ /* 0x000fd6000fffe03f */
[----:B------:R-:W-:-:S12]  /*9d00*/  HGMMA.64x128x8.F32.TF32 R88, gdesc[UR24], R88 ;  /* 0x05e00000185879f0 */ /* 0x000fd80008702858 */
[----:B------:R-:W-:Y:S01]  /*9d10*/  HGMMA.64x128x8.F32.TF32 R24, gdesc[UR4], R24 ;  /* 0x05e00000041879f0 */ /* 0x000fe20008702818 */
[----:B------:R-:W-:Y:S01]  /*9d20*/  UIADD3.64 UR4, UR8, 0x200, URZ ;  /* 0x0000020008047897 */ /* 0x000fe2000fffe03f */
[----:B------:R-:W-:Y:S01]  /*9d30*/  UMOV UR6, UR10 ;  /* 0x0000000a00067c82 */ /* 0x000fe20008000000 */
[----:B------:R-:W-:-:S09]  /*9d40*/  UMOV UR7, UR11 ;  /* 0x0000000b00077c82 */ /* 0x000fd20008000000 */
[----:B------:R-:W-:Y:S01]  /*9d50*/  HGMMA.64x128x8.F32.TF32 R24, gdesc[UR4], R24 ;  /* 0x05e00000041879f0 */ /* 0x000fe20008702818 */
[----:B------:R-:W-:Y:S01]  /*9d60*/  UIADD3.64 UR4, UR8, 0x204, URZ ;  /* 0x0000020408047897 */ /* 0x000fe2000fffe03f */
[----:B------:R-:W-:Y:S01]  /*9d70*/  UMOV UR6, UR26 ;  /* 0x0000001a00067c82 */ /* 0x000fe20008000000 */
[----:B------:R-:W-:-:S09]  /*9d80*/  UMOV UR7, UR27 ;  /* 0x0000001b00077c82 */ /* 0x000fd20008000000 */
[----:B------:R-:W-:-:S12]  /*9d90*/  HGMMA.64x128x8.F32.TF32 R24, gdesc[UR20], R24 ;  /* 0x05e00000141879f0 */ /* 0x000fd80008702818 */
[----:B------:R-:W-:Y:S01]  /*9da0*/  HGMMA.64x128x8.F32.TF32 R24, gdesc[UR4], R24, gsb0 ;  /* 0x05e00000041879f0 */ /* 0x000fe20008002818 */
[----:B------:R-:W-:-:S06]  /*9db0*/  ULEA UR4, UR13, UR12, 0xe ;  /* 0x0000000c0d047291 */ /* 0x000fcc000f8e703f */
[----:B------:R-:W-:Y:S01]  /*9dc0*/  VIADD R222, R3, UR4 ;  /* 0x0000000403de7c36 */ /* 0x000fe20008000000 */
[----:B------:R-:W-:Y:S02]  /*9dd0*/  WARPGROUP.DEPBAR.LE gsb0, 0x1 ;  /* 0x00008000000079c5 */ /* 0x000fe40000010100 */
[----:B------:R-:W-:Y:S06]  /*9de0*/  BAR.SYNC.DEFER_BLOCKING 0x0 ;  /* 0x0000000000007b1d */ /* 0x000fec0000010000 */
[----:B------:R-:W-:Y:S01]  /*9df0*/  @!PT LDS RZ, [RZ] ;  /* 0x00000000fffff984 */ /* 0x000fe20000000800 */
[----:B------:R-:W-:Y:S01]  /*9e00*/  @!PT LDS RZ, [RZ] ;  /* 0x00000000fffff984 */ /* 0x000fe20000000800 */
[----:B------:R-:W-:Y:S01]  /*9e10*/  @!PT LDS RZ, [RZ] ;  /* 0x00000000fffff984 */ /* 0x000fe20000000800 */
[----:B------:R1:W-:Y:S01]  /*9e20*/  LDGSTS.E [R222], desc[UR16][R190.64], P1 ;  /* 0x00000000bede7fae */ /* 0x0003e20008921850 */
[----:B------:R-:W-:-:S04]  /*9e30*/  ISETP.GT.AND P1, PT, R10, 0x1, PT ;  /* 0x000000010a00780c */ /* 0x000fc80003f24270 */
[----:B-1----:R-:W-:-:S04]  /*9e40*/  SEL R190, RZ, 0x4, !P1 ;  /* 0x00000004ffbe7807 */ /* 0x002fc80004800000 */
[----:B------:R-:W-:-:S04]  /*9e50*/  SEL R190, R190, RZ, !P0 ;  /* 0x000000ffbebe7207 */ /* 0x000fc80004000000 */
[----:B------:R-:W-:Y:S02]  /*9e60*/  ISETP.NE.U32.AND P1, PT, R190, RZ, PT ;  /* 0x000000ffbe00720c */ /* 0x000fe40003f25070 */
[----:B------:R-:W-:-:S05]  /*9e70*/  IADD3 R190, P2, R9, R186, RZ ;  /* 0x000000ba09be7210 */ /* 0x000fca0007f5e0ff */
[----:B------:R-:W-:-:S06]  /*9e80*/  IMAD.X R191, R8, 0x1, R185, P2 ;  /* 0x0000000108bf7824 */ /* 0x000fcc00010e06b9 */
[----:B------:R1:W-:Y:S01]  /*9e90*/  LDGSTS.E [R222+0x4], desc[UR16][R190.64], P1 ;  /* 0x00004000bede7fae */ /* 0x0003e20008921850 */
        /* <DEDUP_REMOVED lines=15> */
[----:B-1----:R-:W-:Y:S02]  /*9f90*/  SEL R190, RZ, 0x4, !P1 ;  /* 0x00000004ffbe7807 */ /* 0x002fe40004800000 */
[----:B------:R-:W-:Y:S02]  /*9fa0*/  LOP3.LUT R222, R3, 0x10, RZ, 0x3c, !PT ;  /* 0x0000001003de7812 */ /* 0x000fe400078e3cff */
[----:B------:R-:W-:-:S03]  /*9fb0*/  SEL R190, R190, RZ, !P0 ;  /* 0x000000ffbebe7207 */ /* 0x000fc60004000000 */
[----:B------:R-:W-:Y:S01]  /*9fc0*/  VIADD R222, R222, UR4 ;  /* 0x00000004dede7c36 */ /* 0x000fe20008000000 */
[----:B------:R-:W-:Y:S02]  /*9fd0*/  ISETP.NE.U32.AND P1, PT, R190, RZ, PT ;  /* 0x000000ffbe00720c */ /* 0x000fe40003f25070 */
[----:B------:R-:W-:-:S05]  /*9fe0*/  IADD3 R190, P2, R9, R180, RZ ;  /* 0x000000b409be7210 */ /* 0x000fca0007f5e0ff */
[----:B------:R-:W-:-:S06]  /*9ff0*/  IMAD.X R191, R8, 0x1, R179, P2 ;  /* 0x0000000108bf7824 */ /* 0x000fcc00010e06b3 */
        /* <DEDUP_REMOVED lines=201> */
[----:B------:R1:W-:Y:S04]  /*ac90*/  LDGSTS.E [R222+0xc], desc[UR16][R190.64], P1 ;  /* 0x0000c000bede7fae */ /* 0x0003e80008921850 */
[----:B------:R-:W0:Y:S01]  /*aca0*/  LDGDEPBAR ;  /* 0x00000000000079af */ /* 0x000e220000000000 */
[----:B-1----:R-:W1:Y:S01]  /*acb0*/  S2R R191, SR_TID.X ;  /* 0x0000000000bf7919 */ /* 0x002e620000002100 */
[----:B------:R-:W-:Y:S01]  /*acc0*/  VIADD R222, R2, UR4 ;  /* 0x0000000402de7c36 */ /* 0x000fe20008000000 */
[----:B-1----:R-:W-:-:S04]  /*acd0*/  LOP3.LUT R191, R191, 0x1f, RZ, 0xc0, !PT ;  /* 0x0000001fbfbf7812 */ /* 0x002fc800078ec0ff */
[----:B------:R-:W-:-:S04]  /*ace0*/  ISETP.GE.AND P1, PT, R191, R10, PT ;  /* 0x0000000abf00720c */ /* 0x000fc80003f26270 */
[----:B------:R-:W-:-:S04]  /*acf0*/  SEL R190, RZ, 0x4, P1 ;  /* 0x00000004ffbe7807 */ /* 0x000fc80000800000 */
[----:B------:R-:W-:-:S04]  /*ad00*/  SEL R190, R190, RZ, !P0 ;  /* 0x000000ffbebe7207 */ /* 0x000fc80004000000 */
[----:B------:R-:W-:Y:S02]  /*ad10*/  ISETP.NE.U32.AND P0, PT, R190, RZ, PT ;  /* 0x000000ffbe00720c */ /* 0x000fe40003f05070 */
[----:B------:R-:W-:-:S05]  /*ad20*/  IADD3 R190, P1, R12, R207, RZ ;  /* 0x000000cf0cbe7210 */ /* 0x000fca0007f3e0ff */
[----:B------:R-:W-:-:S06]  /*ad30*/  IMAD.X R191, R11, 0x1, R208, P1 ;  /* 0x000000010bbf7824 */ /* 0x000fcc00008e06d0 */
[----:B------:R1:W-:Y:S02]  /*ad40*/  LDGSTS.E [R222+0x1c000], desc[UR16][R190.64], P0 ;  /* 0x1c000000bede7fae */ /* 0x0003e40008121850 */
[----:B-1----:R-:W-:-:S05]  /*ad50*/  IADD3 R190, P1, R12, R211, RZ ;  /* 0x000000d30cbe7210 */ /* 0x002fca0007f3e0ff */
[----:B------:R-:W-:-:S05]  /*ad60*/  IMAD.X R191, R11, 0x1, R212, P1 ;  /* 0x000000010bbf7824 */ /* 0x000fca00008e06d4 */
        /* <DEDUP_REMOVED lines=27> */
[----:B------:R1:W-:Y:S04]  /*af20*/  LDGSTS.E [R222+0x1e800], desc[UR16][R190.64], P0 ;  /* 0x1e800000bede7fae */ /* 0x0003e80008121850 */
[----:B------:R-:W2:Y:S01]  /*af30*/  LDL R191, [R1] ;  /* 0x0000000001bf7983 */ /* 0x000ea20000100800 */
[----:B-1----:R-:W-:-:S05]  /*af40*/  IADD3 R190, P1, R12, R252, RZ ;  /* 0x000000fc0cbe7210 */ /* 0x002fca0007f3e0ff */
[----:B--2---:R-:W-:-:S05]  /*af50*/  IMAD.X R191, R11, 0x1, R191, P1 ;  /* 0x000000010bbf7824 */ /* 0x004fca00008e06bf */
[----:B------:R1:W-:Y:S04]  /*af60*/  LDGSTS.E [R222+0x1ec00], desc[UR16][R190.64], P0 ;  /* 0x1ec00000bede7fae */ /* 0x0003e80008121850 */
[----:B------:R-:W1:Y:S02]  /*af70*/  LDL R191, [R1+0xc] ;  /* 0x00000c0001bf7983 */ /* 0x000e640000100800 */
[----:B-1----:R-:W-:Y:S02]  /*af80*/  IADD3 R190, P1, R12, R191, RZ ;  /* 0x000000bf0cbe7210 */ /* 0x002fe40007f3e0ff */
[----:B------:R-:W2:Y:S03]  /*af90*/  LDL R191, [R1+0x10] ;  /* 0x0000100001bf7983 */ /* 0x000ea60000100800 */
        /* <DEDUP_REMOVED lines=16> */
[----:B------:R1:W-:Y:S02]  /*b0a0*/  LDGSTS.E [R222+0x1fc00], desc[UR16][R190.64], P0 ;  /* 0x1fc00000bede7fae */ /* 0x0003e40008121850 */
[----:B-1----:R-:W-:Y:S02]  /*b0b0*/  LOP3.LUT R222, R2, 0x40, RZ, 0x3c, !PT ;  /* 0x0000004002de7812 */ /* 0x002fe400078e3cff */
[----:B------:R-:W-:-:S03]  /*b0c0*/  IADD3 R190, P1, R12, R209, RZ ;  /* 0x000000d10cbe7210 */ /* 0x000fc60007f3e0ff */
[----:B------:R-:W-:Y:S02]  /*b0d0*/  VIADD R222, R222, UR4 ;  /* 0x00000004dede7c36 */ /* 0x000fe40008000000 */
        /* <DEDUP_REMOVED lines=54> */
[----:B------:R-:W2:Y:S01]  /*b440*/  LDL R191, [R1+0x48] ;  /* 0x0000480001bf7983 */ /* 0x000ea20000100800 */
[----:B------:R-:W-:Y:S01]  /*b450*/  VIADD R188, R188, 0x1 ;  /* 0x00000001bcbc7836 */ /* 0x000fe20000000000 */
[----:B------:R-:W-:Y:S01]  /*b460*/  LEA R9, P2, R5, R9, 0x2 ;  /* 0x0000000905097211 */ /* 0x000fe200078410ff */
[----:B------:R-:W-:-:S02]  /*b470*/  VIADD R10, R10, 0xffffffe0 ;  /* 0xffffffe00a0a7836 */ /* 0x000fc40000000000 */
[----:B--2---:R-:W-:-:S05]  /*b480*/  IMAD.X R191, R11, 0x1, R191, P1 ;  /* 0x000000010bbf7824 */ /* 0x004fca00008e06bf */
[----:B------:R1:W-:Y:S01]  /*b490*/  LDGSTS.E [R222+0x1fe00], desc[UR16][R190.64], P0 ;  /* 0x1fe00000bede7fae */ /* 0x0003e20008121850 */
[----:B------:R-:W-:Y:S02]  /*b4a0*/  ISETP.NE.U32.AND P0, PT, R187, R188, PT ;  /* 0x000000bcbb00720c */ /* 0x000fe40003f05070 */
[C---:B------:R-:W-:Y:S01]  /*b4b0*/  LEA R12, P1, R6.reuse, R12, 0x2 ;  /* 0x0000000c060c7211 */ /* 0x040fe200078210ff */
[----:B------:R-:W0:Y:S01]  /*b4c0*/  LDGDEPBAR ;  /* 0x00000000000079af */ /* 0x000e220000000000 */
[----:B-1----:R-:W-:Y:S02]  /*b4d0*/  SHF.R.S32.HI R191, RZ, 0x1f, R5 ;  /* 0x0000001fffbf7819 */ /* 0x002fe40000011405 */
[----:B------:R-:W-:Y:S02]  /*b4e0*/  SHF.R.S32.HI R190, RZ, 0x1f, R6 ;  /* 0x0000001fffbe7819 */ /* 0x000fe40000011406 */
[----:B------:R-:W-:Y:S02]  /*b4f0*/  SHF.L.U64.HI R191, R5, 0x2, R191 ;  /* 0x0000000205bf7819 */ /* 0x000fe400000102bf */
[----:B------:R-:W-:-:S03]  /*b500*/  SHF.L.U64.HI R190, R6, 0x2, R190 ;  /* 0x0000000206be7819 */ /* 0x000fc600000102be */
[----:B------:R-:W-:Y:S02]  /*b510*/  IMAD.X R8, R8, 0x1, R191, P2 ;  /* 0x0000000108087824 */ /* 0x000fe400010e06bf */
[----:B------:R-:W-:Y:S01]  /*b520*/  IMAD.X R11, R11, 0x1, R190, P1 ;  /* 0x000000010b0b7824 */ /* 0x000fe200008e06be */
[----:B------:R-:W-:Y:S06]  /*b530*/  @P0 BRA `(.L_x_1) ;  /* 0xffffffe400500947 */ /* 0x000fec000383ffff */
.L_x_0:
[----:B------:R-:W2:Y:S01]  /*b540*/  LDL.LU R222, [R1+0x50] ;  /* 0x0000500001de7983 */ /* 0x000ea20000300800 */
[----:B------:R-:W1:Y:S01]  /*b550*/  S2R R187, SR_TID.X ;  /* 0x0000000000bb7919 */ /* 0x000e620000002100 */
[----:B------:R-:W3:Y:S01]  /*b560*/  S2R R4, SR_TID.X ;  /* 0x0000000000047919 */ /* 0x000ee20000002100 */
[----:B------:R-:W-:Y:S02]  /*b570*/  WARPGROUP.DEPBAR.LE gsb0, 0x0 ;  /* 0x00008000000079c5 */ /* 0x000fe40000010000 */
[----:B------:R-:W-:-:S04]  /*b580*/  DEPBAR.LE SB0, 0x0 ;  /* 0x000080000000791a */ /* 0x000fc80000000000 */
[----:B------:R-:W4:Y:S01]  /*b590*/  LDL.LU R191, [R1+0x54] ;  /* 0x0000540001bf7983 */ /* 0x000f220000300800 */
[----:B------:R-:W-:Y:S01]  /*b5a0*/  ULDC UR5, c[0x0][0x22c] ;  /* 0x00008b0000057ab9 */ /* 0x000fe20000000800 */
[----:B------:R-:W-:Y:S01]  /*b5b0*/  VIADD R6, R0, 0x1 ;  /* 0x0000000100067836 */ /* 0x000fe20000000000 */
[----:B------:R-:W-:Y:S01]  /*b5c0*/  ULDC UR4, c[0x0][0x22c] ;  /* 0x00008b0000047ab9 */ /* 0x000fe20000000800 */
[----:B------:R-:W2:Y:S01]  /*b5d0*/  LDL.LU R190, [R1+0x4c] ;  /* 0x00004c0001be7983 */ /* 0x000ea20000300800 */
[----:B------:R-:W-:Y:S01]  /*b5e0*/  IMAD.MOV.U32 R8, RZ, RZ, R88 ;  /* 0x000000ffff087224 */ /* 0x000fe200078e0058 */
[----:B------:R-:W-:Y:S01]  /*b5f0*/  ULDC.64 UR6, c[0x0][0x220] ;  /* 0x0000880000067ab9 */ /* 0x000fe20000000a00 */
[----:B------:R-:W-:Y:S02]  /*b600*/  IMAD.MOV.U32 R9, RZ, RZ, R90 ;  /* 0x000000ffff097224 */ /* 0x000fe400078e005a */
[----:B------:R-:W-:Y:S02]  /*b610*/  IMAD.MOV.U32 R10, RZ, RZ, R24 ;  /* 0x000000ffff0a7224 */ /* 0x000fe400078e0018 */
[----:B------:R-:W-:-:S02]  /*b620*/  IMAD.MOV.U32 R11, RZ, RZ, R26 ;  /* 0x000000ffff0b7224 */ /* 0x000fc400078e001a */
[----:B------:R-:W-:Y:S02]  /*b630*/  IMAD.MOV.U32 R16, RZ, RZ, R89 ;  /* 0x000000ffff107224 */ /* 0x000fe400078e0059 */
[----:B------:R-:W-:Y:S02]  /*b640*/  IMAD.MOV.U32 R17, RZ, RZ, R91 ;  /* 0x000000ffff117224 */ /* 0x000fe400078e005b */
[----:B------:R-:W-:Y:S02]  /*b650*/  IMAD.MOV.U32 R18, RZ, RZ, R25 ;  /* 0x000000ffff127224 */ /* 0x000fe400078e0019 */
[----:B------:R-:W-:Y:S02]  /*b660*/  IMAD.MOV.U32 R19, RZ, RZ, R27 ;  /* 0x000000ffff137224 */ /* 0x000fe400078e001b */
[C---:B-1----:R-:W-:Y:S02]  /*b670*/  IMAD.SHL.U32 R2, R187.reuse, 0x10, RZ ;  /* 0x00000010bb027824 */ /* 0x042fe400078e00ff */
[----:B------:R-:W-:Y:S01]  /*b680*/  IMAD.SHL.U32 R3, R187, 0x40, RZ ;  /* 0x00000040bb037824 */ /* 0x000fe200078e00ff */
[----:B---3--:R-:W-:Y:S01]  /*b690*/  LOP3.LUT R5, R4, 0x60, RZ, 0xc0, !PT ;  /* 0x0000006004057812 */ /* 0x008fe200078ec0ff */
[----:B------:R-:W-:Y:S01]  /*b6a0*/  IMAD.MOV.U32 R20, RZ, RZ, R92 ;  /* 0x000000ffff147224 */ /* 0x000fe200078e005c */
[----:B------:R-:W-:Y:S01]  /*b6b0*/  LOP3.LUT R2, R2, 0xf0, RZ, 0xc0, !PT ;  /* 0x000000f002027812 */ /* 0x000fe200078ec0ff */
[----:B------:R-:W-:Y:S01]  /*b6c0*/  IMAD.MOV.U32 R21, RZ, RZ, R94 ;  /* 0x000000ffff157224 */ /* 0x000fe200078e005e */
[----:B------:R-:W-:Y:S01]  /*b6d0*/  LOP3.LUT R3, R3, 0x400, RZ, 0xc0, !PT ;  /* 0x0000040003037812 */ /* 0x000fe200078ec0ff */
[----:B------:R-:W-:-:S02]  /*b6e0*/  IMAD.MOV.U32 R22, RZ, RZ, R28 ;  /* 0x000000ffff167224 */ /* 0x000fc400078e001c */
[----:B------:R-:W-:Y:S01]  /*b6f0*/  IMAD.MOV.U32 R23, RZ, RZ, R30 ;  /* 0x000000ffff177224 */ /* 0x000fe200078e001e */
[----:B------:R-:W-:Y:S01]  /*b700*/  IADD3 R2, R3, UR12, R2 ;  /* 0x0000000c03027c10 */ /* 0x000fe2000fffe002 */
[C---:B------:R-:W-:Y:S02]  /*b710*/  VIADD R3, R0.reuse, 0x2 ;  /* 0x0000000200037836 */ /* 0x040fe40000000000 */
[----:B------:R-:W-:Y:S02]  /*b720*/  IMAD.MOV.U32 R24, RZ, RZ, R93 ;  /* 0x000000ffff187224 */ /* 0x000fe400078e005d */
[----:B------:R-:W-:Y:S01]  /*b730*/  IMAD R2, R5, 0x8, R2 ;  /* 0x0000000805027824 */ /* 0x000fe200078e0202 */
[----:B------:R-:W-:Y:S01]  /*b740*/  BAR.SYNC.DEFER_BLOCKING 0x0 ;  /* 0x0000000000007b1d */ /* 0x000fe20000010000 */
[----:B------:R-:W-:Y:S02]  /*b750*/  VIADD R5, R0, 0x3 ;  /* 0x0000000300057836 */ /* 0x000fe40000000000 */
[----:B------:R-:W-:-:S02]  /*b760*/  IMAD.MOV.U32 R25, RZ, RZ, R95 ;  /* 0x000000ffff197224 */ /* 0x000fc400078e005f */
[----:B------:R-:W-:Y:S02]  /*b770*/  IMAD.MOV.U32 R26, RZ, RZ, R29 ;  /* 0x000000ffff1a7224 */ /* 0x000fe400078e001d */
[----:B------:R-:W-:Y:S02]  /*b780*/  IMAD.MOV.U32 R27, RZ, RZ, R31 ;  /* 0x000000ffff1b7224 */ /* 0x000fe400078e001f */
[----:B------:R-:W-:Y:S02]  /*b790*/  IMAD.MOV.U32 R28, RZ, RZ, R96 ;  /* 0x000000ffff1c7224 */ /* 0x000fe400078e0060 */
[----:B------:R-:W-:Y:S02]  /*b7a0*/  IMAD.MOV.U32 R29, RZ, RZ, R98 ;  /* 0x000000ffff1d7224 */ /* 0x000fe400078e0062 */
[----:B------:R-:W-:Y:S02]  /*b7b0*/  IMAD.MOV.U32 R30, RZ, RZ, R32 ;  /* 0x000000ffff1e7224 */ /* 0x000fe400078e0020 */
[----:B------:R-:W-:-:S02]  /*b7c0*/  IMAD.MOV.U32 R31, RZ, RZ, R34 ;  /* 0x000000ffff1f7224 */ /* 0x000fc400078e0022 */
[----:B------:R-:W-:Y:S02]  /*b7d0*/  IMAD.MOV.U32 R88, RZ, RZ, R97 ;  /* 0x000000ffff587224 */ /* 0x000fe400078e0061 */
[----:B------:R-:W-:Y:S02]  /*b7e0*/  IMAD.MOV.U32 R89, RZ, RZ, R99 ;  /* 0x000000ffff597224 */ /* 0x000fe400078e0063 */
[----:B------:R-:W-:Y:S02]  /*b7f0*/  IMAD.MOV.U32 R90, RZ, RZ, R33 ;  /* 0x000000ffff5a7224 */ /* 0x000fe400078e0021 */
[----:B------:R-:W-:Y:S01]  /*b800*/  IMAD.MOV.U32 R91, RZ, RZ, R35 ;  /* 0x000000ffff5b7224 */ /* 0x000fe200078e0023 */
[----:B------:R-:W-:Y:S01]  /*b810*/  STSM.16.M88.4 [R2], R8 ;  /* 0x0000000802007844 */ /* 0x000fe20000000200 */
[----:B------:R-:W-:Y:S02]  /*b820*/  IMAD.MOV.U32 R32, RZ, RZ, R100 ;  /* 0x000000ffff207224 */ /* 0x000fe400078e0064 */
[----:B------:R-:W-:-:S02]  /*b830*/  IMAD.MOV.U32 R33, RZ, RZ, R102 ;  /* 0x000000ffff217224 */ /* 0x000fc400078e0066 */
[----:B------:R-:W-:Y:S02]  /*b840*/  IMAD.MOV.U32 R34, RZ, RZ, R36 ;  /* 0x000000ffff227224 */ /* 0x000fe400078e0024 */
[----:B------:R-:W-:Y:S01]  /*b850*/  IMAD.MOV.U32 R35, RZ, RZ, R38 ;  /* 0x000000ffff237224 */ /* 0x000fe200078e0026 */
[----:B------:R-:W-:Y:S01]  /*b860*/  BAR.SYNC.DEFER_BLOCKING 0x0 ;  /* 0x0000000000007b1d */ /* 0x000fe20000010000 */
[----:B------:R-:W-:Y:S02]  /*b870*/  IMAD.MOV.U32 R92, RZ, RZ, R101 ;  /* 0x000000ffff5c7224 */ /* 0x000fe400078e0065 */
[----:B------:R-:W-:Y:S02]  /*b880*/  IMAD.MOV.U32 R93, RZ, RZ, R103 ;  /* 0x000000ffff5d7224 */ /* 0x000fe400078e0067 */
[----:B------:R-:W-:Y:S02]  /*b890*/  IMAD.MOV.U32 R94, RZ, RZ, R37 ;  /* 0x000000ffff5e7224 */ /* 0x000fe400078e0025 */
        /* <DEDUP_REMOVED lines=14> */
[----:B------:R-:W-:Y:S01]  /*b980*/  IMAD.MOV.U32 R119, RZ, RZ, R63 ;  /* 0x000000ffff777224 */ /* 0x000fe200078e003f */
[----:B--2---:R-:W-:-:S04]  /*b990*/  ISETP.GE.AND P0, PT, R190, R222, PT ;  /* 0x000000debe00720c */ /* 0x004fc80003f06270 */
[----:B------:R-:W-:Y:S01]  /*b9a0*/  ISETP.LT.AND P5, PT, R3, UR5, !P0 ;  /* 0x0000000503007c0c */ /* 0x000fe2000c7a1270 */
[----:B------:R-:W-:Y:S01]  /*b9b0*/  ULDC UR5, c[0x0][0x22c] ;  /* 0x00008b0000057ab9 */ /* 0x000fe20000000800 */
[----:B------:R-:W-:Y:S01]  /*b9c0*/  LOP3.LUT R3, R4, 0x7f, RZ, 0xc0, !PT ;  /* 0x0000007f04037812 */ /* 0x000fe200078ec0ff */
[----:B------:R-:W-:Y:S01]  /*b9d0*/  VIADD R4, R0, 0x4 ;  /* 0x0000000400047836 */ /* 0x000fe20000000000 */
[----:B------:R-:W-:Y:S01]  /*b9e0*/  ISETP.LT.AND P1, PT, R6, UR4, !P0 ;  /* 0x0000000406007c0c */ /* 0x000fe2000c721270 */
[----:B------:R-:W-:Y:S01]  /*b9f0*/  ULDC UR4, c[0x0][0x22c] ;  /* 0x00008b0000047ab9 */ /* 0x000fe20000000800 */
[----:B------:R-:W-:Y:S02]  /*ba00*/  LEA R3, R3, UR12, 0x4 ;  /* 0x0000000c03037c11 */ /* 0x000fe4000f8e20ff */
[----:B------:R-:W-:Y:S01]  /*ba10*/  ISETP.LT.AND P4, PT, R5, UR4, !P0 ;  /* 0x0000000405007c0c */ /* 0x000fe2000c781270 */
[----:B------:R-:W-:Y:S01]  /*ba20*/  ULDC UR4, c[0x0][0x248] ;  /* 0x0000920000047ab9 */ /* 0x000fe20000000800 */
[----:B------:R-:W-:Y:S01]  /*ba30*/  ISETP.LT.AND P3, PT, R4, UR5, !P0 ;  /* 0x0000000504007c0c */ /* 0x000fe2000c761270 */
[----:B------:R-:W-:Y:S01]  /*ba40*/  ULDC UR5, c[0x0][0x244] ;  /* 0x0000910000057ab9 */ /* 0x000fe20000000800 */
[----:B------:R-:W1:Y:S01]  /*ba50*/  LDS.128 R4, [R3] ;  /* 0x0000000003047984 */ /* 0x000e620000000c00 */
[----:B------:R-:W-:Y:S01]  /*ba60*/  BAR.SYNC.DEFER_BLOCKING 0x0 ;  /* 0x0000000000007b1d */ /* 0x000fe20000010000 */
[----:B----4-:R-:W-:-:S05]  /*ba70*/  ISETP.LT.AND P2, PT, R0, R191, !P0 ;  /* 0x000000bf0000720c */ /* 0x010fca0004741270 */
[----:B------:R-:W-:Y:S02]  /*ba80*/  STSM.16.M88.4 [R2], R16 ;  /* 0x0000001002007844 */ /* 0x000fe40000000200 */
[----:B------:R-:W-:Y:S06]  /*ba90*/  BAR.SYNC.DEFER_BLOCKING 0x0 ;  /* 0x0000000000007b1d */ /* 0x000fec0000010000 */
[----:B------:R-:W2:Y:S02]  /*baa0*/  LDS.128 R12, [R3] ;  /* 0x00000000030c7984 */ /* 0x000ea40000000c00 */
[----:B------:R-:W-:Y:S06]  /*bab0*/  BAR.SYNC.DEFER_BLOCKING 0x0 ;  /* 0x0000000000007b1d */ /* 0x000fec0000010000 */
[----:B------:R-:W-:Y:S02]  /*bac0*/  STSM.16.M88.4 [R2], R20 ;  /* 0x0000001402007844 */ /* 0x000fe40000000200 */
[----:B------:R-:W-:Y:S06]  /*bad0*/  BAR.SYNC.DEFER_BLOCKING 0x0 ;  /* 0x0000000000007b1d */ /* 0x000fec0000010000 */
[----:B------:R-:W3:Y:S02]  /*bae0*/  LDS.128 R8, [R3] ;  /* 0x0000000003087984 */ /* 0x000ee40000000c00 */
[----:B------:R-:W-:Y:S06]  /*baf0*/  BAR.SYNC.DEFER_BLOCKING 0x0 ;  /* 0x0000000000007b1d */ /* 0x000fec0000010000 */
[----:B------:R-:W-:Y:S02]  /*bb00*/  STSM.16.M88.4 [R2], R24 ;  /* 0x0000001802007844 */ /* 0x000fe40000000200 */
[----:B------:R-:W-:Y:S06]  /*bb10*/  BAR.SYNC.DEFER_BLOCKING 0x0 ;  /* 0x0000000000007b1d */ /* 0x000fec0000010000 */
[----:B------:R-:W4:Y:S02]  /*bb20*/  LDS.128 R20, [R3] ;  /* 0x0000000003147984 */ /* 0x000f240000000c00 */
[----:B------:R-:W-:Y:S06]  /*bb30*/  BAR.SYNC.DEFER_BLOCKING 0x0 ;  /* 0x0000000000007b1d */ /* 0x000fec0000010000 */
[----:B------:R-:W-:Y:S02]  /*bb40*/  STSM.16.M88.4 [R2], R28 ;  /* 0x0000001c02007844 */ /* 0x000fe40000000200 */
[----:B------:R-:W-:Y:S06]  /*bb50*/  BAR.SYNC.DEFER_BLOCKING 0x0 ;  /* 0x0000000000007b1d */ /* 0x000fec0000010000 */
[----:B------:R-:W5:Y:S02]  /*bb60*/  LDS.128 R16, [R3] ;  /* 0x0000000003107984 */ /* 0x000f640000000c00 */
[----:B------:R-:W-:Y:S06]  /*bb70*/  BAR.SYNC.DEFER_BLOCKING 0x0 ;  /* 0x0000000000007b1d */ /* 0x000fec0000010000 */
[----:B------:R1:W-:Y:S02]  /*bb80*/  STSM.16.M88.4 [R2], R88 ;  /* 0x0000005802007844 */ /* 0x0003e40000000200 */
[----:B------:R-:W-:Y:S01]  /*bb90*/  BAR.SYNC.DEFER_BLOCKING 0x0 ;  /* 0x0000000000007b1d */ /* 0x000fe20000010000 */
[----:B-1----:R-:W-:-:S02]  /*bba0*/  IMAD.MOV.U32 R88, RZ, RZ, R104 ;  /* 0x000000ffff587224 */ /* 0x002fc400078e0068 */
[----:B------:R-:W-:Y:S02]  /*bbb0*/  IMAD.MOV.U32 R89, RZ, RZ, R106 ;  /* 0x000000ffff597224 */ /* 0x000fe400078e006a */
[----:B------:R-:W-:Y:S02]  /*bbc0*/  IMAD.MOV.U32 R90, RZ, RZ, R40 ;  /* 0x000000ffff5a7224 */ /* 0x000fe400078e0028 */
[----:B------:R-:W-:Y:S02]  /*bbd0*/  IMAD.MOV.U32 R91, RZ, RZ, R42 ;  /* 0x000000ffff5b7224 */ /* 0x000fe400078e002a */
[----:B------:R-:W-:Y:S02]  /*bbe0*/  IMAD.MOV.U32 R106, RZ, RZ, R49 ;  /* 0x000000ffff6a7224 */ /* 0x000fe400078e0031 */
[----:B------:R-:W-:Y:S01]  /*bbf0*/  IMAD.MOV.U32 R104, RZ, RZ, R113 ;  /* 0x000000ffff687224 */ /* 0x000fe200078e0071 */
[----:B------:R-:W1:Y:S01]  /*bc00*/  LDS.128 R28, [R3] ;  /* 0x00000000031c7984 */ /* 0x000e620000000c00 */
[----:B------:R-:W-:-:S02]  /*bc10*/  IMAD.MOV.U32 R113, RZ, RZ, R123 ;  /* 0x000000ffff717224 */ /* 0x000fc400078e007b */
[----:B------:R-:W-:Y:S01]  /*bc20*/  IMAD.MOV.U32 R123, RZ, RZ, R67 ;  /* 0x000000ffff7b7224 */ /* 0x000fe200078e0043 */
[----:B------:R-:W-:Y:S06]  /*bc30*/  BAR.SYNC.DEFER_BLOCKING 0x0 ;  /* 0x0000000000007b1d */ /* 0x000fec0000010000 */
[----:B------:R-:W-:Y:S02]  /*bc40*/  STSM.16.M88.4 [R2], R32 ;  /* 0x0000002002007844 */ /* 0x000fe40000000200 */
[----:B------:R-:W-:Y:S06]  /*bc50*/  BAR.SYNC.DEFER_BLOCKING 0x0 ;  /* 0x0000000000007b1d */ /* 0x000fec0000010000 */
[----:B------:R-:W1:Y:S02]  /*bc60*/  LDS.128 R24, [R3] ;  /* 0x0000000003187984 */ /* 0x000e640000000c00 */
[----:B------:R-:W-:Y:S06]  /*bc70*/  BAR.SYNC.DEFER_BLOCKING 0x0 ;  /* 0x0000000000007b1d */ /* 0x000fec0000010000 */
[----:B------:R2:W-:Y:S02]  /*bc80*/  STSM.16.M88.4 [R2], R92 ;  /* 0x0000005c02007844 */ /* 0x0005e40000000200 */
[----:B------:R-:W-:Y:S01]  /*bc90*/  BAR.SYNC.DEFER_BLOCKING 0x0 ;  /* 0x0000000000007b1d */ /* 0x000fe20000010000 */
[----:B--2---:R-:W-:-:S02]  /*bca0*/  IMAD.MOV.U32 R94, RZ, RZ, R44 ;  /* 0x000000ffff5e7224 */ /* 0x004fc400078e002c */
[----:B------:R-:W-:Y:S02]  /*bcb0*/  IMAD.MOV.U32 R95, RZ, RZ, R46 ;  /* 0x000000ffff5f7224 */ /* 0x000fe400078e002e */
[----:B------:R-:W-:Y:S02]  /*bcc0*/  IMAD.MOV.U32 R92, RZ, RZ, R108 ;  /* 0x000000ffff5c7224 */ /* 0x000fe400078e006c */
[----:B------:R-:W-:Y:S02]  /*bcd0*/  IMAD.MOV.U32 R93, RZ, RZ, R110 ;  /* 0x000000ffff5d7224 */ /* 0x000fe400078e006e */
[----:B------:R-:W-:Y:S02]  /*bce0*/  IMAD.MOV.U32 R110, RZ, RZ, R53 ;  /* 0x000000ffff6e7224 */ /* 0x000fe400078e0035 */
[----:B------:R-:W-:Y:S01]  /*bcf0*/  IMAD.MOV.U32 R108, RZ, RZ, R117 ;  /* 0x000000ffff6c7224 */ /* 0x000fe200078e0075 */
[----:B------:R-:W2:Y:S01]  /*bd00*/  LDS.128 R36, [R3] ;  /* 0x0000000003247984 */ /* 0x000ea20000000c00 */
[----:B------:R-:W-:-:S02]  /*bd10*/  IMAD.MOV.U32 R117, RZ, RZ, R127 ;  /* 0x000000ffff757224 */ /* 0x000fc400078e007f */
[----:B------:R-:W-:Y:S01]  /*bd20*/  IMAD.MOV.U32 R127, RZ, RZ, R71 ;  /* 0x000000ffff7f7224 */ /* 0x000fe200078e0047 */
[----:B------:R-:W-:Y:S06]  /*bd30*/  BAR.SYNC.DEFER_BLOCKING 0x0 ;  /* 0x0000000000007b1d */ /* 0x000fec0000010000 */
[----:B------:R-:W-:Y:S02]  /*bd40*/  STSM.16.M88.4 [R2], R88 ;  /* 0x0000005802007844 */ /* 0x000fe40000000200 */
[----:B------:R-:W-:Y:S06]  /*bd50*/  BAR.SYNC.DEFER_BLOCKING 0x0 ;  /* 0x0000000000007b1d */ /* 0x000fec0000010000 */
[----:B------:R-:W2:Y:S02]  /*bd60*/  LDS.128 R32, [R3] ;  /* 0x0000000003207984 */ /* 0x000ea40000000c00 */
[----:B------:R-:W-:Y:S06]  /*bd70*/  BAR.SYNC.DEFER_BLOCKING 0x0 ;  /* 0x0000000000007b1d */ /* 0x000fec0000010000 */
[----:B------:R3:W-:Y:S02]  /*bd80*/  STSM.16.M88.4 [R2], R96 ;  /* 0x0000006002007844 */ /* 0x0007e40000000200 */
[----:B------:R-:W-:Y:S01]  /*bd90*/  BAR.SYNC.DEFER_BLOCKING 0x0 ;  /* 0x0000000000007b1d */ /* 0x000fe20000010000 */
[----:B---3--:R-:W-:-:S02]  /*bda0*/  IMAD.MOV.U32 R96, RZ, RZ, R112 ;  /* 0x000000ffff607224 */ /* 0x008fc400078e0070 */
[----:B------:R-:W-:Y:S02]  /*bdb0*/  IMAD.MOV.U32 R97, RZ, RZ, R114 ;  /* 0x000000ffff617224 */ /* 0x000fe400078e0072 */
[----:B------:R-:W-:Y:S02]  /*bdc0*/  IMAD.MOV.U32 R98, RZ, RZ, R48 ;  /* 0x000000ffff627224 */ /* 0x000fe400078e0030 */
[----:B------:R-:W-:Y:S02]  /*bdd0*/  IMAD.MOV.U32 R99, RZ, RZ, R50 ;  /* 0x000000ffff637224 */ /* 0x000fe400078e0032 */
[----:B------:R-:W-:Y:S02]  /*bde0*/  IMAD.MOV.U32 R114, RZ, RZ, R57 ;  /* 0x000000ffff727224 */ /* 0x000fe400078e0039 */
[----:B------:R-:W-:Y:S01]  /*bdf0*/  IMAD.MOV.U32 R112, RZ, RZ, R121 ;  /* 0x000000ffff707224 */ /* 0x000fe200078e0079 */
[----:B------:R-:W3:Y:S01]  /*be00*/  LDS.128 R44, [R3] ;  /* 0x00000000032c7984 */ /* 0x000ee20000000c00 */
[----:B------:R-:W-:-:S02]  /*be10*/  IMAD.MOV.U32 R121, RZ, RZ, R131 ;  /* 0x000000ffff797224 */ /* 0x000fc400078e0083 */
[----:B------:R-:W-:Y:S01]  /*be20*/  IMAD.MOV.U32 R131, RZ, RZ, R75 ;  /* 0x000000ffff837224 */ /* 0x000fe200078e004b */
[----:B------:R-:W-:Y:S06]  /*be30*/  BAR.SYNC.DEFER_BLOCKING 0x0 ;  /* 0x0000000000007b1d */ /* 0x000fec0000010000 */
[----:B------:R-:W-:Y:S02]  /*be40*/  STSM.16.M88.4 [R2], R92 ;  /* 0x0000005c02007844 */ /* 0x000fe40000000200 */
[----:B------:R-:W-:Y:S06]  /*be50*/  BAR.SYNC.DEFER_BLOCKING 0x0 ;  /* 0x0000000000007b1d */ /* 0x000fec0000010000 */
[----:B------:R-:W3:Y:S02]  /*be60*/  LDS.128 R40, [R3] ;  /* 0x0000000003287984 */ /* 0x000ee40000000c00 */
[----:B------:R-:W-:Y:S06]  /*be70*/  BAR.SYNC.DEFER_BLOCKING 0x0 ;  /* 0x0000000000007b1d */ /* 0x000fec0000010000 */
[----:B------:R4:W-:Y:S02]  /*be80*/  STSM.16.M88.4 [R2], R100 ;  /* 0x0000006402007844 */ /* 0x0009e40000000200 */
[----:B------:R-:W-:Y:S01]  /*be90*/  BAR.SYNC.DEFER_BLOCKING 0x0 ;  /* 0x0000000000007b1d */ /* 0x000fe20000010000 */
[----:B----4-:R-:W-:-:S02]  /*bea0*/  IMAD.MOV.U32 R100, RZ, RZ, R116 ;  /* 0x000000ffff647224 */ /* 0x010fc400078e0074 */
[----:B------:R-:W-:Y:S02]  /*beb0*/  IMAD.MOV.U32 R101, RZ, RZ, R118 ;  /* 0x000000ffff657224 */ /* 0x000fe400078e0076 */
[----:B------:R-:W-:Y:S02]  /*bec0*/  IMAD.MOV.U32 R102, RZ, RZ, R52 ;  /* 0x000000ffff667224 */ /* 0x000fe400078e0034 */
[----:B------:R-:W-:Y:S02]  /*bed0*/  IMAD.MOV.U32 R103, RZ, RZ, R54 ;  /* 0x000000ffff677224 */ /* 0x000fe400078e0036 */
[----:B------:R-:W-:Y:S02]  /*bee0*/  IMAD.MOV.U32 R118, RZ, RZ, R61 ;  /* 0x000000ffff767224 */ /* 0x000fe400078e003d */
[----:B------:R-:W-:Y:S01]  /*bef0*/  IMAD.MOV.U32 R116, RZ, RZ, R125 ;  /* 0x000000ffff747224 */ /* 0x000fe200078e007d */
[----:B------:R-:W4:Y:S01]  /*bf00*/  LDS.128 R88, [R3] ;  /* 0x0000000003587984 */ /* 0x000f220000000c00 */
[----:B------:R-:W-:-:S02]  /*bf10*/  IMAD.MOV.U32 R125, RZ, RZ, R135 ;  /* 0x000000ffff7d7224 */ /* 0x000fc400078e0087 */
[----:B------:R-:W-:Y:S01]  /*bf20*/  IMAD.MOV.U32 R135, RZ, RZ, R79 ;  /* 0x000000ffff877224 */ /* 0x000fe200078e004f */
[----:B------:R-:W-:Y:S06]  /*bf30*/  BAR.SYNC.DEFER_BLOCKING 0x0 ;  /* 0x0000000000007b1d */ /* 0x000fec0000010000 */
[----:B------:R-:W-:Y:S02]  /*bf40*/  STSM.16.M88.4 [R2], R96 ;  /* 0x0000006002007844 */ /* 0x000fe40000000200 */
[----:B------:R-:W-:Y:S06]  /*bf50*/  BAR.SYNC.DEFER_BLOCKING 0x0 ;  /* 0x0000000000007b1d */ /* 0x000fec0000010000 */
[----:B------:R-:W4:Y:S02]  /*bf60*/  LDS.128 R48, [R3] ;  /* 0x0000000003307984 */ /* 0x000f240000000c00 */
[----:B------:R-:W-:Y:S06]  /*bf70*/  BAR.SYNC.DEFER_BLOCKING 0x0 ;  /* 0x0000000000007b1d */ /* 0x000fec0000010000 */
[----:B------:R5:W-:Y:S02]  /*bf80*/  STSM.16.M88.4 [R2], R104 ;  /* 0x0000006802007844 */ /* 0x000be40000000200 */
[----:B------:R-:W-:Y:S01]  /*bf90*/  BAR.SYNC.DEFER_BLOCKING 0x0 ;  /* 0x0000000000007b1d */ /* 0x000fe20000010000 */
[----:B-----5:R-:W-:-:S02]  /*bfa0*/  IMAD.MOV.U32 R104, RZ, RZ, R120 ;  /* 0x000000ffff687224 */ /* 0x020fc400078e0078 */
[----:B------:R-:W-:Y:S02]  /*bfb0*/  IMAD.MOV.U32 R105, RZ, RZ, R122 ;  /* 0x000000ffff697224 */ /* 0x000fe400078e007a */
[----:B------:R-:W-:Y:S02]  /*bfc0*/  IMAD.MOV.U32 R106, RZ, RZ, R56 ;  /* 0x000000ffff6a7224 */ /* 0x000fe400078e0038 */
[----:B------:R-:W-:Y:S02]  /*bfd0*/  IMAD.MOV.U32 R107, RZ, RZ, R58 ;  /* 0x000000ffff6b7224 */ /* 0x000fe400078e003a */
[----:B------:R-:W-:Y:S02]  /*bfe0*/  IMAD.MOV.U32 R122, RZ, RZ, R65 ;  /* 0x000000ffff7a7224 */ /* 0x000fe400078e0041 */
[----:B------:R-:W-:Y:S01]  /*bff0*/  IMAD.MOV.U32 R120, RZ, RZ, R129 ;  /* 0x000000ffff787224 */ /* 0x000fe200078e0081 */
[----:B------:R-:W5:Y:S01]  /*c000*/  LDS.128 R92, [R3] ;  /* 0x00000000035c7984 */ /* 0x000f620000000c00 */
[----:B------:R-:W-:-:S02]  /*c010*/  IMAD.MOV.U32 R129, RZ, RZ, R139 ;  /* 0x000000ffff817224 */ /* 0x000fc400078e008b */
[----:B------:R-:W-:Y:S01]  /*c020*/  IMAD.MOV.U32 R139, RZ, RZ, R82 ;  /* 0x000000ffff8b7224 */ /* 0x000fe200078e0052 */
        /* <DEDUP_REMOVED lines=85> */
[----:B-1----:R-:W-:-:S05]  /*c580*/  IMAD R129, R190, UR5, RZ ;  /* 0x00000005be817c24 */ /* 0x002fca000f8e02ff */
[----:B------:R-:W-:Y:S01]  /*c590*/  ULDC UR5, c[0x0][0x22c] ;  /* 0x00008b0000057ab9 */ /* 0x000fe20000000800 */
[----:B------:R-:W-:Y:S01]  /*c5a0*/  IMAD R131, R0, UR4, RZ ;  /* 0x0000000400837c24 */ /* 0x000fe2000f8e02ff */
[----:B------:R-:W-:-:S04]  /*c5b0*/  LEA R128, P6, R129, UR6, 0x2 ;  /* 0x0000000681807c11 */ /* 0x000fc8000f8c10ff */
[----:B------:R-:W-:Y:S02]  /*c5c0*/  LEA.HI.X.SX32 R129, R129, UR7, 0x2, P6 ;  /* 0x0000000781817c11 */ /* 0x000fe4000b0f16ff */
[C---:B------:R-:W-:Y:S01]  /*c5d0*/  LEA R130, P6, R131.reuse, R128, 0x2 ;  /* 0x0000008083827211 */ /* 0x040fe200078c10ff */
[----:B------:R-:W1:Y:S01]  /*c5e0*/  LDS.128 R116, [R3] ;  /* 0x0000000003747984 */ /* 0x000e620000000c00 */
[----:B------:R-:W-:Y:S06]  /*c5f0*/  BAR.SYNC.DEFER_BLOCKING 0x0 ;  /* 0x0000000000007b1d */ /* 0x000fec0000010000 */
[----:B------:R-:W-:Y:S02]  /*c600*/  STSM.16.M88.4 [R2], R124 ;  /* 0x0000007c02007844 */ /* 0x000fe40000000200 */
[----:B------:R-:W-:Y:S06]  /*c610*/  BAR.SYNC.DEFER_BLOCKING 0x0 ;  /* 0x0000000000007b1d */ /* 0x000fec0000010000 */
[----:B------:R-:W1:Y:S02]  /*c620*/  LDS.128 R76, [R3] ;  /* 0x00000000034c7984 */ /* 0x000e640000000c00 */
[----:B------:R-:W-:Y:S06]  /*c630*/  BAR.SYNC.DEFER_BLOCKING 0x0 ;  /* 0x0000000000007b1d */ /* 0x000fec0000010000 */
[----:B------:R2:W-:Y:S02]  /*c640*/  STSM.16.M88.4 [R2], R132 ;  /* 0x0000008402007844 */ /* 0x0005e40000000200 */
[----:B------:R-:W-:Y:S01]  /*c650*/  BAR.SYNC.DEFER_BLOCKING 0x0 ;  /* 0x0000000000007b1d */ /* 0x000fe20000010000 */
[C---:B--2---:R-:W-:Y:S01]  /*c660*/  VIADD R134, R131.reuse, UR4 ;  /* 0x0000000483867c36 */ /* 0x044fe20008000000 */
[----:B------:R-:W-:Y:S01]  /*c670*/  LEA.HI.X.SX32 R131, R131, R129, 0x2, P6 ;  /* 0x0000008183837211 */ /* 0x000fe200030f16ff */
[----:B------:R-:W-:-:S02]  /*c680*/  VIADD R133, R0, 0x5 ;  /* 0x0000000500857836 */ /* 0x000fc40000000000 */
[----:B------:R-:W-:Y:S01]  /*c690*/  VIADD R135, R0, 0x6 ;  /* 0x0000000600877836 */ /* 0x000fe20000000000 */
[C---:B------:R-:W-:Y:S01]  /*c6a0*/  LEA R132, P6, R134.reuse, R128, 0x2 ;  /* 0x0000008086847211 */ /* 0x040fe200078c10ff */
[----:B------:R-:W2:Y:S01]  /*c6b0*/  LDS.128 R120, [R3] ;  /* 0x0000000003787984 */ /* 0x000ea20000000c00 */
[----:B------:R-:W-:Y:S06]  /*c6c0*/  BAR.SYNC.DEFER_BLOCKING 0x0 ;  /* 0x0000000000007b1d */ /* 0x000fec0000010000 */
[----:B------:R3:W-:Y:S02]  /*c6d0*/  STSM.16.M88.4 [R2], R136 ;  /* 0x0000008802007844 */ /* 0x0007e40000000200 */
[----:B------:R-:W-:Y:S01]  /*c6e0*/  BAR.SYNC.DEFER_BLOCKING 0x0 ;  /* 0x0000000000007b1d */ /* 0x000fe20000010000 */
[----:B---3--:R-:W-:-:S04]  /*c6f0*/  VIADD R136, R134, UR4 ;  /* 0x0000000486887c36 */ /* 0x008fc80008000000 */
[----:B------:R-:W-:Y:S01]  /*c700*/  VIADD R137, R136, UR4 ;  /* 0x0000000488897c36 */ /* 0x000fe20008000000 */
[----:B------:R-:W3:Y:S02]  /*c710*/  LDS.128 R80, [R3] ;  /* 0x0000000003507984 */ /* 0x000ee40000000c00 */
[----:B------:R-:W-:Y:S06]  /*c720*/  BAR.SYNC.DEFER_BLOCKING 0x0 ;  /* 0x0000000000007b1d */ /* 0x000fec0000010000 */
[----:B------:R4:W-:Y:S02]  /*c730*/  STSM.16.M88.4 [R2], R140 ;  /* 0x0000008c02007844 */ /* 0x0009e40000000200 */
[----:B------:R-:W-:Y:S01]  /*c740*/  BAR.SYNC.DEFER_BLOCKING 0x0 ;  /* 0x0000000000007b1d */ /* 0x000fe20000010000 */
[----:B----4-:R-:W-:-:S02]  /*c750*/  IMAD.MOV.U32 R142, RZ, RZ, R85 ;  /* 0x000000ffff8e7224 */ /* 0x010fc400078e0055 */
[----:B------:R-:W-:Y:S02]  /*c760*/  IMAD.MOV.U32 R143, RZ, RZ, R87 ;  /* 0x000000ffff8f7224 */ /* 0x000fe400078e0057 */
[----:B------:R-:W-:Y:S02]  /*c770*/  IMAD.MOV.U32 R140, RZ, RZ, R149 ;  /* 0x000000ffff8c7224 */ /* 0x000fe400078e0095 */
[----:B------:R-:W-:Y:S01]  /*c780*/  IMAD.MOV.U32 R141, RZ, RZ, R151 ;  /* 0x000000ffff8d7224 */ /* 0x000fe200078e0097 */
[----:B------:R-:W4:Y:S01]  /*c790*/  LDS.128 R124, [R3] ;  /* 0x00000000037c7984 */ /* 0x000f220000000c00 */
[----:B------:R-:W-:Y:S06]  /*c7a0*/  BAR.SYNC.DEFER_BLOCKING 0x0 ;  /* 0x0000000000007b1d */ /* 0x000fec0000010000 */
[----:B------:R-:W-:Y:S02]  /*c7b0*/  STSM.16.M88.4 [R2], R144 ;  /* 0x0000009002007844 */ /* 0x000fe40000000200 */
[----:B------:R-:W-:Y:S06]  /*c7c0*/  BAR.SYNC.DEFER_BLOCKING 0x0 ;  /* 0x0000000000007b1d */ /* 0x000fec0000010000 */
[----:B------:R-:W4:Y:S02]  /*c7d0*/  LDS.128 R84, [R3] ;  /* 0x0000000003547984 */ /* 0x000f240000000c00 */
[----:B------:R-:W-:Y:S06]  /*c7e0*/  BAR.SYNC.DEFER_BLOCKING 0x0 ;  /* 0x0000000000007b1d */ /* 0x000fec0000010000 */
[----:B------:R5:W-:Y:S02]  /*c7f0*/  STSM.16.M88.4 [R2], R140 ;  /* 0x0000008c02007844 */ /* 0x000be40000000200 */
[----:B------:R-:W-:Y:S01]  /*c800*/  BAR.SYNC.DEFER_BLOCKING 0x0 ;  /* 0x0000000000007b1d */ /* 0x000fe20000010000 */
[----:B-----5:R-:W-:-:S05]  /*c810*/  VIADD R2, R0, 0x7 ;  /* 0x0000000700027836 */ /* 0x020fca0000000000 */
[----:B------:R5:W-:Y:S01]  /*c820*/  @P2 STG.E desc[UR16][R130.64], R4 ;  /* 0x0000000482002986 */ /* 0x000be2000c101910 */
[----:B------:R-:W-:Y:S01]  /*c830*/  ISETP.LT.AND P2, PT, R133, UR5, !P0 ;  /* 0x0000000585007c0c */ /* 0x000fe2000c741270 */
[----:B------:R-:W-:Y:S01]  /*c840*/  ULDC UR5, c[0x0][0x22c] ;  /* 0x00008b0000057ab9 */ /* 0x000fe20000000800 */
[----:B------:R-:W-:Y:S02]  /*c850*/  LEA.HI.X.SX32 R133, R134, R129, 0x2, P6 ;  /* 0x0000008186857211 */ /* 0x000fe400030f16ff */
[----:B------:R-:W-:-:S03]  /*c860*/  LEA R134, P6, R136, R128, 0x2 ;  /* 0x0000008088867211 */ /* 0x000fc600078c10ff */
[----:B------:R1:W-:Y:S01]  /*c870*/  @P1 STG.E desc[UR16][R132.64], R12 ;  /* 0x0000000c84001986 */ /* 0x0003e2000c101910 */
[----:B------:R-:W-:Y:S01]  /*c880*/  ISETP.LT.AND P1, PT, R135, UR5, !P0 ;  /* 0x0000000587007c0c */ /* 0x000fe2000c721270 */
[----:B------:R-:W-:Y:S01]  /*c890*/  ULDC UR5, c[0x0][0x22c] ;  /* 0x00008b0000057ab9 */ /* 0x000fe20000000800 */
[----:B------:R-:W-:Y:S01]  /*c8a0*/  LEA.HI.X.SX32 R135, R136, R129, 0x2, P6 ;  /* 0x0000008188877211 */ /* 0x000fe200030f16ff */
[C---:B-----5:R-:W-:Y:S01]  /*c8b0*/  VIADD R4, R137.reuse, UR4 ;  /* 0x0000000489047c36 */ /* 0x060fe20008000000 */
[----:B------:R-:W-:-:S03]  /*c8c0*/  LEA R130, P6, R137, R128, 0x2 ;  /* 0x0000008089827211 */ /* 0x000fc600078c10ff */
[----:B------:R-:W-:Y:S01]  /*c8d0*/  @P5 STG.E desc[UR16][R134.64], R5 ;  /* 0x0000000586005986 */ /* 0x000fe2000c101910 */
[-C--:B------:R-:W-:Y:S02]  /*c8e0*/  LEA.HI.X.SX32 R131, R137, R129.reuse, 0x2, P6 ;  /* 0x0000008189837211 */ /* 0x080fe400030f16ff */
[CC--:B------:R-:W-:Y:S01]  /*c8f0*/  LEA R136, P6, R4.reuse, R128.reuse, 0x2 ;  /* 0x0000008004887211 */ /* 0x0c0fe200078c10ff */
[----:B-1----:R-:W-:Y:S01]  /*c900*/  VIADD R12, R4, UR4 ;  /* 0x00000004040c7c36 */ /* 0x002fe20008000000 */
[----:B------:R-:W-:Y:S01]  /*c910*/  ISETP.LT.AND P5, PT, R2, UR5, !P0 ;  /* 0x0000000502007c0c */ /* 0x000fe2000c7a1270 */
[----:B------:R-:W-:Y:S01]  /*c920*/  VIADD R2, R0, 0x8 ;  /* 0x0000000800027836 */ /* 0x000fe20000000000 */
[-C--:B------:R-:W-:Y:S01]  /*c930*/  LEA.HI.X.SX32 R137, R4, R129.reuse, 0x2, P6 ;  /* 0x0000008104897211 */ /* 0x080fe200030f16ff */
[----:B------:R-:W-:Y:S01]  /*c940*/  ULDC UR5, c[0x0][0x22c] ;  /* 0x00008b0000057ab9 */ /* 0x000fe20000000800 */
[-C--:B------:R-:W-:Y:S01]  /*c950*/  LEA R132, P6, R12, R128.reuse, 0x2 ;  /* 0x000000800c847211 */ /* 0x080fe200078c10ff */
[----:B------:R1:W-:Y:S01]  /*c960*/  @P4 STG.E desc[UR16][R130.64], R13 ;  /* 0x0000000d82004986 */ /* 0x0003e2000c101910 */
[----:B------:R-:W-:Y:S01]  /*c970*/  ISETP.LT.AND P4, PT, R2, UR5, !P0 ;  /* 0x0000000502007c0c */ /* 0x000fe2000c781270 */
[----:B------:R-:W-:Y:S01]  /*c980*/  VIADD R2, R0, 0x9 ;  /* 0x0000000900027836 */ /* 0x000fe20000000000 */
[C---:B------:R-:W-:Y:S01]  /*c990*/  LEA.HI.X.SX32 R133, R12.reuse, R129, 0x2, P6 ;  /* 0x000000810c857211 */ /* 0x040fe200030f16ff */
[----:B------:R-:W-:Y:S01]  /*c9a0*/  VIADD R12, R12, UR4 ;  /* 0x000000040c0c7c36 */ /* 0x000fe20008000000 */
[----:B------:R-:W-:Y:S01]  /*c9b0*/  ULDC UR5, c[0x0][0x22c] ;  /* 0x00008b0000057ab9 */ /* 0x000fe20000000800 */
[----:B------:R5:W-:Y:S01]  /*c9c0*/  @P3 STG.E desc[UR16][R136.64], R6 ;  /* 0x0000000688003986 */ /* 0x000be2000c101910 */
[----:B------:R-:W-:Y:S01]  /*c9d0*/  ISETP.LT.AND P3, PT, R2, UR5, !P0 ;  /* 0x0000000502007c0c */ /* 0x000fe2000c761270 */
[----:B------:R-:W-:Y:S01]  /*c9e0*/  VIADD R2, R0, 0xa ;  /* 0x0000000a00027836 */ /* 0x000fe20000000000 */
[----:B------:R-:W-:Y:S01]  /*c9f0*/  ULDC UR5, c[0x0][0x22c] ;  /* 0x00008b0000057ab9 */ /* 0x000fe20000000800 */
[----:B------:R2:W-:Y:S01]  /*ca00*/  @P2 STG.E desc[UR16][R132.64], R14 ;  /* 0x0000000e84002986 */ /* 0x0005e2000c101910 */
[C---:B------:R-:W-:Y:S01]  /*ca10*/  LEA R4, P2, R12.reuse, R128, 0x2 ;  /* 0x000000800c047211 */ /* 0x040fe200078410ff */
[----:B-1----:R-:W-:-:S03]  /*ca20*/  VIADD R13, R12, UR4 ;  /* 0x000000040c0d7c36 */ /* 0x002fc60008000000 */
[-C--:B------:R-:W-:Y:S02]  /*ca30*/  LEA.HI.X.SX32 R5, R12, R129.reuse, 0x2, P2 ;  /* 0x000000810c057211 */ /* 0x080fe400010f16ff */
[----:B------:R-:W-:Y:S01]  /*ca40*/  ISETP.LT.AND P2, PT, R2, UR5, !P0 ;  /* 0x0000000502007c0c */ /* 0x000fe2000c741270 */
[----:B------:R-:W-:Y:S01]  /*ca50*/  VIADD R2, R0, 0xb ;  /* 0x0000000b00027836 */ /* 0x000fe20000000000 */
[CC--:B------:R-:W-:Y:S01]  /*ca60*/  LEA R12, P6, R13.reuse, R128.reuse, 0x2 ;  /* 0x000000800d0c7211 */ /* 0x0c0fe200078c10ff */
[C---:B-----5:R-:W-:Y:S01]  /*ca70*/  VIADD R6, R13.reuse, UR4 ;  /* 0x000000040d067c36 */ /* 0x060fe20008000000 */
[----:B------:R-:W-:Y:S01]  /*ca80*/  ULDC UR5, c[0x0][0x22c] ;  /* 0x00008b0000057ab9 */ /* 0x000fe20000000800 */
[----:B------:R1:W-:Y:S01]  /*ca90*/  @P1 STG.E desc[UR16][R4.64], R7 ;  /* 0x0000000704001986 */ /* 0x0003e2000c101910 */
[-C--:B------:R-:W-:Y:S01]  /*caa0*/  LEA.HI.X.SX32 R13, R13, R129.reuse, 0x2, P6 ;  /* 0x000000810d0d7211 */ /* 0x080fe200030f16ff */
[----:B--2---:R-:W-:Y:S01]  /*cab0*/  VIADD R14, R6, UR4 ;  /* 0x00000004060e7c36 */ /* 0x004fe20008000000 */
[----:B------:R-:W-:Y:S01]  /*cac0*/  ISETP.LT.AND P1, PT, R2, UR5, !P0 ;  /* 0x0000000502007c0c */ /* 0x000fe2000c721270 */
[----:B------:R-:W-:Y:S01]  /*cad0*/  VIADD R2, R0, 0xc ;  /* 0x0000000c00027836 */ /* 0x000fe20000000000 */
[C---:B------:R-:W-:Y:S01]  /*cae0*/  LEA R130, P6, R6.reuse, R128, 0x2 ;  /* 0x0000008006827211 */ /* 0x040fe200078c10ff */
[----:B------:R-:W-:Y:S01]  /*caf0*/  ULDC UR5, c[0x0][0x22c] ;  /* 0x00008b0000057ab9 */ /* 0x000fe20000000800 */
[----:B------:R2:W-:Y:S02]  /*cb00*/  @P5 STG.E desc[UR16][R12.64], R15 ;  /* 0x0000000f0c005986 */ /* 0x0005e4000c101910 */
[----:B------:R-:W-:-:S02]  /*cb10*/  LEA.HI.X.SX32 R131, R6, R129, 0x2, P6 ;  /* 0x0000008106837211 */ /* 0x000fc400030f16ff */
[----:B------:R-:W-:Y:S01]  /*cb20*/  ISETP.LT.AND P5, PT, R2, UR5, !P0 ;  /* 0x0000000502007c0c */ /* 0x000fe2000c7a1270 */
[C---:B-1----:R-:W-:Y:S01]  /*cb30*/  VIADD R7, R14.reuse, UR4 ;  /* 0x000000040e077c36 */ /* 0x042fe20008000000 */
[-C--:B------:R-:W-:Y:S01]  /*cb40*/  LEA R4, P6, R14, R128.reuse, 0x2 ;  /* 0x000000800e047211 */ /* 0x080fe200078c10ff */
[----:B------:R-:W-:Y:S01]  /*cb50*/  VIADD R2, R0, 0xd ;  /* 0x0000000d00027836 */ /* 0x000fe20000000000 */
[----:B------:R-:W-:Y:S01]  /*cb60*/  ULDC UR5, c[0x0][0x22c] ;  /* 0x00008b0000057ab9 */ /* 0x000fe20000000800 */
[----:B------:R1:W-:Y:S01]  /*cb70*/  @P4 STG.E desc[UR16][R130.64], R8 ;  /* 0x0000000882004986 */ /* 0x0003e2000c101910 */
[-C--:B------:R-:W-:Y:S01]  /*cb80*/  LEA.HI.X.SX32 R5, R14, R129.reuse, 0x2, P6 ;  /* 0x000000810e057211 */ /* 0x080fe200030f16ff */
[C---:B------:R-:W-:Y:S01]  /*cb90*/  VIADD R14, R7.reuse, UR4 ;  /* 0x00000004070e7c36 */ /* 0x040fe20008000000 */
[CC--:B------:R-:W-:Y:S02]  /*cba0*/  LEA R6, P6, R7.reuse, R128.reuse, 0x2 ;  /* 0x0000008007067211 */ /* 0x0c0fe400078c10ff */
[----:B------:R-:W-:Y:S01]  /*cbb0*/  ISETP.LT.AND P4, PT, R2, UR5, !P0 ;  /* 0x0000000502007c0c */ /* 0x000fe2000c781270 */
[----:B------:R-:W-:Y:S01]  /*cbc0*/  VIADD R2, R0, 0xe ;  /* 0x0000000e00027836 */ /* 0x000fe20000000000 */
[-C--:B------:R-:W-:Y:S01]  /*cbd0*/  LEA.HI.X.SX32 R7, R7, R129.reuse, 0x2, P6 ;  /* 0x0000008107077211 */ /* 0x080fe200030f16ff */
[----:B------:R-:W-:Y:S01]  /*cbe0*/  ULDC UR5, c[0x0][0x22c] ;  /* 0x00008b0000057ab9 */ /* 0x000fe20000000800 */
[-C--:B--2---:R-:W-:Y:S01]  /*cbf0*/  LEA R12, P6, R14, R128.reuse, 0x2 ;  /* 0x000000800e0c7211 */ /* 0x084fe200078c10ff */
        /* <DEDUP_REMOVED lines=11> */
[C---:B-1----:R-:W-:Y:S01]  /*ccb0*/  VIADD R8, R14.reuse, UR4 ;  /* 0x000000040e087c36 */ /* 0x042fe20008000000 */
[----:B--2---:R-:W-:-:S04]  /*ccc0*/  LEA R4, P1, R14, R128, 0x2 ;  /* 0x000000800e047211 */ /* 0x004fc800078210ff */
[-C--:B------:R-:W-:Y:S02]  /*ccd0*/  LEA.HI.X.SX32 R5, R14, R129.reuse, 0x2, P1 ;  /* 0x000000810e057211 */ /* 0x080fe400008f16ff */
[----:B------:R-:W-:Y:S01]  /*cce0*/  ISETP.LT.AND P1, PT, R2, UR5, !P0 ;  /* 0x0000000502007c0c */ /* 0x000fe2000c721270 */
[----:B------:R-:W-:Y:S01]  /*ccf0*/  VIADD R2, R0, 0x11 ;  /* 0x0000001100027836 */ /* 0x000fe20000000000 */
[CC--:B-----5:R-:W-:Y:S01]  /*cd00*/  LEA R6, P6, R8.reuse, R128.reuse, 0x2 ;  /* 0x0000008008067211 */ /* 0x0e0fe200078c10ff */
[C---:B------:R-:W-:Y:S01]  /*cd10*/  VIADD R9, R8.reuse, UR4 ;  /* 0x0000000408097c36 */ /* 0x040fe20008000000 */
[----:B------:R-:W-:Y:S01]  /*cd20*/  ULDC UR5, c[0x0][0x22c] ;  /* 0x00008b0000057ab9 */ /* 0x000fe20000000800 */
[----:B------:R1:W-:Y:S01]  /*cd30*/  @P5 STG.E desc[UR16][R4.64], R10 ;  /* 0x0000000a04005986 */ /* 0x0003e2000c101910 */
[-C--:B------:R-:W-:Y:S01]  /*cd40*/  LEA.HI.X.SX32 R7, R8, R129.reuse, 0x2, P6 ;  /* 0x0000008108077211 */ /* 0x080fe200030f16ff */
[C---:B---3--:R-:W-:Y:S01]  /*cd50*/  VIADD R12, R9.reuse, UR4 ;  /* 0x00000004090c7c36 */ /* 0x048fe20008000000 */
        /* <DEDUP_REMOVED lines=11> */
[----:B------:R-:W-:Y:S01]  /*ce10*/  VIADD R14, R10, UR4 ;  /* 0x000000040a0e7c36 */ /* 0x000fe20008000000 */
[-C--:B------:R-:W-:Y:S01]  /*ce20*/  LEA.HI.X.SX32 R5, R12, R129.reuse, 0x2, P6 ;  /* 0x000000810c057211 */ /* 0x080fe200030f16ff */
[----:B------:R1:W-:Y:S01]  /*ce30*/  @P3 STG.E desc[UR16][R8.64], R11 ;  /* 0x0000000b08003986 */ /* 0x0003e2000c101910 */
[-C--:B------:R-:W-:Y:S02]  /*ce40*/  LEA R12, P6, R10, R128.reuse, 0x2 ;  /* 0x000000800a0c7211 */ /* 0x080fe400078c10ff */
        /* <DEDUP_REMOVED lines=11> */
[----:B------:R-:W-:Y:S01]  /*cf00*/  @P1 STG.E desc[UR16][R12.64], R16 ;  /* 0x000000100c001986 */ /* 0x000fe2000c101910 */
        /* <DEDUP_REMOVED lines=9> */
[CC--:B------:R-:W-:Y:S01]  /*cfa0*/  LEA R8, P6, R9.reuse, R128.reuse, 0x2 ;  /* 0x0000008009087211 */ /* 0x0c0fe200078c10ff */
[----:B------:R-:W-:Y:S01]  /*cfb0*/  ULDC UR5, c[0x0][0x22c] ;  /* 0x00008b0000057ab9 */ /* 0x000fe20000000800 */
[C---:B---3--:R-:W-:Y:S01]  /*cfc0*/  VIADD R7, R9.reuse, UR4 ;  /* 0x0000000409077c36 */ /* 0x048fe20008000000 */
[----:B------:R1:W-:Y:S01]  /*cfd0*/  @P4 STG.E desc[UR16][R4.64], R17 ;  /* 0x0000001104004986 */ /* 0x0003e2000c101910 */
[-C--:B------:R-:W-:Y:S02]  /*cfe0*/  LEA.HI.X.SX32 R9, R9, R129.reuse, 0x2, P6 ;  /* 0x0000008109097211 */ /* 0x080fe400030f16ff */
[----:B------:R-:W-:Y:S01]  /*cff0*/  ISETP.LT.AND P4, PT, R2, UR5, !P0 ;  /* 0x0000000502007c0c */ /* 0x000fe2000c781270 */
[C---:B------:R-:W-:Y:S01]  /*d000*/  VIADD R10, R7.reuse, UR4 ;  /* 0x00000004070a7c36 */ /* 0x040fe20008000000 */
[CC--:B------:R-:W-:Y:S01]  /*d010*/  LEA R6, P6, R7.reuse, R128.reuse, 0x2 ;  /* 0x0000008007067211 */ /* 0x0c0fe200078c10ff */
[----:B------:R-:W-:Y:S01]  /*d020*/  VIADD R2, R0, 0x18 ;  /* 0x0000001800027836 */ /* 0x000fe20000000000 */
[----:B------:R-:W-:Y:S01]  /*d030*/  ULDC UR5, c[0x0][0x22c] ;  /* 0x00008b0000057ab9 */ /* 0x000fe20000000800 */
[----:B------:R2:W-:Y:S01]  /*d040*/  @P3 STG.E desc[UR16][R8.64], R29 ;  /* 0x0000001d08003986 */ /* 0x0005e2000c101910 */
[-C--:B------:R-:W-:Y:S01]  /*d050*/  LEA.HI.X.SX32 R7, R7, R129.reuse, 0x2, P6 ;  /* 0x0000008107077211 */ /* 0x080fe200030f16ff */
[----:B------:R-:W-:Y:S01]  /*d060*/  VIADD R11, R10, UR4 ;  /* 0x000000040a0b7c36 */ /* 0x000fe20008000000 */
[----:B------:R-:W-:Y:S01]  /*d070*/  ISETP.LT.AND P3, PT, R2, UR5, !P0 ;  /* 0x0000000502007c0c */ /* 0x000fe2000c761270 */
[----:B------:R-:W-:Y:S01]  /*d080*/  VIADD R2, R0, 0x19 ;  /* 0x0000001900027836 */ /* 0x000fe20000000000 */
[C---:B-1----:R-:W-:Y:S01]  /*d090*/  LEA R4, P6, R10.reuse, R128, 0x2 ;  /* 0x000000800a047211 */ /* 0x042fe200078c10ff */
[----:B------:R-:W-:Y:S01]  /*d0a0*/  ULDC UR5, c[0x0][0x22c] ;  /* 0x00008b0000057ab9 */ /* 0x000fe20000000800 */
[----:B------:R-:W-:Y:S01]  /*d0b0*/  VIADD R12, R11, UR4 ;  /* 0x000000040b0c7c36 */ /* 0x000fe20008000000 */
[----:B------:R1:W-:Y:S01]  /*d0c0*/  @P2 STG.E desc[UR16][R6.64], R18 ;  /* 0x0000001206002986 */ /* 0x0003e2000c101910 */
[----:B------:R-:W-:-:S02]  /*d0d0*/  LEA.HI.X.SX32 R5, R10, R129, 0x2, P6 ;  /* 0x000000810a057211 */ /* 0x000fc400030f16ff */
        /* <DEDUP_REMOVED lines=18> */
[----:B--2---:R-:W-:-:S02]  /*d200*/  LEA R4, P4, R12, R128, 0x2 ;  /* 0x000000800c047211 */ /* 0x004fc400078810ff */
[----:B------:R-:W1:Y:S02]  /*d210*/  LDS.128 R16, [R3] ;  /* 0x0000000003107984 */ /* 0x000e640000000c00 */
[-C--:B------:R-:W-:Y:S02]  /*d220*/  LEA.HI.X.SX32 R5, R12, R129.reuse, 0x2, P4 ;  /* 0x000000810c057211 */ /* 0x080fe400020f16ff */
[----:B------:R-:W-:Y:S01]  /*d230*/  ISETP.LT.AND P4, PT, R2, UR5, !P0 ;  /* 0x0000000502007c0c */ /* 0x000fe2000c781270 */
[----:B------:R-:W-:Y:S01]  /*d240*/  VIADD R2, R0, 0x1d ;  /* 0x0000001d00027836 */ /* 0x000fe20000000000 */
[C---:B------:R-:W-:Y:S01]  /*d250*/  LEA R6, P6, R7.reuse, R128, 0x2 ;  /* 0x0000008007067211 */ /* 0x040fe200078c10ff */
[----:B------:R-:W-:Y:S01]  /*d260*/  ULDC UR5, c[0x0][0x22c] ;  /* 0x00008b0000057ab9 */ /* 0x000fe20000000800 */
[C---:B---3--:R-:W-:Y:S01]  /*d270*/  VIADD R9, R7.reuse, UR4 ;  /* 0x0000000407097c36 */ /* 0x048fe20008000000 */
[----:B------:R2:W-:Y:S01]  /*d280*/  @P3 STG.E desc[UR16][R4.64], R24 ;  /* 0x0000001804003986 */ /* 0x0005e2000c101910 */
[----:B------:R-:W-:-:S02]  /*d290*/  LEA.HI.X.SX32 R7, R7, R129, 0x2, P6 ;  /* 0x0000008107077211 */ /* 0x000fc400030f16ff */
        /* <DEDUP_REMOVED lines=10> */
[C---:B--2---:R-:W-:Y:S01]  /*d340*/  LEA R4, P6, R10.reuse, R128, 0x2 ;  /* 0x000000800a047211 */ /* 0x044fe200078c10ff */
        /* <DEDUP_REMOVED lines=9> */
[-C--:B---3--:R-:W-:Y:S01]  /*d3e0*/  LEA R6, P6, R12, R128.reuse, 0x2 ;  /* 0x000000800c067211 */ /* 0x088fe200078c10ff */
        /* <DEDUP_REMOVED lines=11> */
[C---:B--2---:R-:W-:Y:S01]  /*d4a0*/  VIADD R9, R12.reuse, UR4 ;  /* 0x000000040c097c36 */ /* 0x044fe20008000000 */
[----:B---3--:R-:W-:-:S04]  /*d4b0*/  LEA R4, P3, R12, R128, 0x2 ;  /* 0x000000800c047211 */ /* 0x008fc800078610ff */
[-C--:B------:R-:W-:Y:S02]  /*d4c0*/  LEA.HI.X.SX32 R5, R12, R129.reuse, 0x2, P3 ;  /* 0x000000810c057211 */ /* 0x080fe400018f16ff */
[----:B------:R-:W-:Y:S01]  /*d4d0*/  ISETP.LT.AND P3, PT, R2, UR5, !P0 ;  /* 0x0000000502007c0c */ /* 0x000fe2000c761270 */
[----:B------:R-:W-:Y:S01]  /*d4e0*/  VIADD R2, R0, 0x23 ;  /* 0x0000002300027836 */ /* 0x000fe20000000000 */
[CC--:B------:R-:W-:Y:S01]  /*d4f0*/  LEA R8, P6, R9.reuse, R128.reuse, 0x2 ;  /* 0x0000008009087211 */ /* 0x0c0fe200078c10ff */
[----:B------:R-:W-:Y:S01]  /*d500*/  ULDC UR5, c[0x0][0x22c] ;  /* 0x00008b0000057ab9 */ /* 0x000fe20000000800 */
[C---:B-----5:R-:W-:Y:S01]  /*d510*/  VIADD R7, R9.reuse, UR4 ;  /* 0x0000000409077c36 */ /* 0x060fe20008000000 */
        /* <DEDUP_REMOVED lines=493> */
[----:B--2---:R-:W-:Y:S01]  /*f3f0*/  VIADD R9, R12, UR4 ;  /* 0x000000040c097c36 */ /* 0x004fe20008000000 */
[----:B------:R-:W-:Y:S01]  /*f400*/  ULDC UR5, c[0x0][0x22c] ;  /* 0x00008b0000057ab9 */ /* 0x000fe20000000800 */
[----:B------:R2:W-:Y:S01]  /*f410*/  @P1 STG.E desc[UR16][R6.64], R118 ;  /* 0x0000007606001986 */ /* 0x0005e2000c101910 */
[----:B------:R-:W-:Y:S01]  /*f420*/  VIADD R2, R0, 0x6a ;  /* 0x0000006a00027836 */ /* 0x000fe20000000000 */
[----:B---3--:R-:W-:-:S02]  /*f430*/  LEA R4, P1, R12, R128, 0x2 ;  /* 0x000000800c047211 */ /* 0x008fc400078210ff */
[CC--:B------:R-:W-:Y:S02]  /*f440*/  LEA R8, P6, R9.reuse, R128.reuse, 0x2 ;  /* 0x0000008009087211 */ /* 0x0c0fe400078c10ff */
[-C--:B------:R-:W-:Y:S02]  /*f450*/  LEA.HI.X.SX32 R5, R12, R129.reuse, 0x2, P1 ;  /* 0x000000810c057211 */ /* 0x080fe400008f16ff */
[----:B------:R-:W-:Y:S01]  /*f460*/  ISETP.LT.AND P1, PT, R2, UR5, !P0 ;  /* 0x0000000502007c0c */ /* 0x000fe2000c721270 */
[----:B------:R-:W-:Y:S01]  /*f470*/  VIADD R2, R0, 0x6b ;  /* 0x0000006b00027836 */ /* 0x000fe20000000000 */
[----:B------:R-:W-:Y:S01]  /*f480*/  ULDC UR5, c[0x0][0x22c] ;  /* 0x00008b0000057ab9 */ /* 0x000fe20000000800 */
[----:B------:R3:W-:Y:S01]  /*f490*/  @P5 STG.E desc[UR16][R4.64], R75 ;  /* 0x0000004b04005986 */ /* 0x0007e2000c101910 */
[C---:B--2---:R-:W-:Y:S01]  /*f4a0*/  VIADD R7, R9.reuse, UR4 ;  /* 0x0000000409077c36 */ /* 0x044fe20008000000 */
[-C--:B------:R-:W-:Y:S02]  /*f4b0*/  LEA.HI.X.SX32 R9, R9, R129.reuse, 0x2, P6 ;  /* 0x0000008109097211 */ /* 0x080fe400030f16ff */
[----:B------:R-:W-:Y:S01]  /*f4c0*/  ISETP.LT.AND P5, PT, R2, UR5, !P0 ;  /* 0x0000000502007c0c */ /* 0x000fe2000c7a1270 */
[C---:B------:R-:W-:Y:S01]  /*f4d0*/  VIADD R10, R7.reuse, UR4 ;  /* 0x00000004070a7c36 */ /* 0x040fe20008000000 */
[CC--:B------:R-:W-:Y:S01]  /*f4e0*/  LEA R6, P6, R7.reuse, R128.reuse, 0x2 ;  /* 0x0000008007067211 */ /* 0x0c0fe200078c10ff */
[----:B------:R-:W-:Y:S01]  /*f4f0*/  VIADD R2, R0, 0x6c ;  /* 0x0000006c00027836 */ /* 0x000fe20000000000 */
[----:B------:R-:W-:Y:S01]  /*f500*/  ULDC UR5, c[0x0][0x22c] ;  /* 0x00008b0000057ab9 */ /* 0x000fe20000000800 */
[C---:B------:R-:W-:Y:S01]  /*f510*/  VIADD R11, R10.reuse, UR4 ;  /* 0x000000040a0b7c36 */ /* 0x040fe20008000000 */
[-C--:B------:R-:W-:Y:S01]  /*f520*/  LEA.HI.X.SX32 R7, R7, R129.reuse, 0x2, P6 ;  /* 0x0000008107077211 */ /* 0x080fe200030f16ff */
[----:B------:R2:W-:Y:S01]  /*f530*/  @P4 STG.E desc[UR16][R8.64], R119 ;  /* 0x0000007708004986 */ /* 0x0005e2000c101910 */
[-C--:B---3--:R-:W-:Y:S01]  /*f540*/  LEA R4, P6, R10, R128.reuse, 0x2 ;  /* 0x000000800a047211 */ /* 0x088fe200078c10ff */
[C---:B------:R-:W-:Y:S01]  /*f550*/  VIADD R12, R11.reuse, UR4 ;  /* 0x000000040b0c7c36 */ /* 0x040fe20008000000 */
[----:B------:R-:W-:Y:S01]  /*f560*/  ISETP.LT.AND P4, PT, R2, UR5, !P0 ;  /* 0x0000000502007c0c */ /* 0x000fe2000c781270 */
[----:B------:R-:W-:Y:S01]  /*f570*/  VIADD R2, R0, 0x6d ;  /* 0x0000006d00027836 */ /* 0x000fe20000000000 */
[-C--:B------:R-:W-:Y:S01]  /*f580*/  LEA.HI.X.SX32 R5, R10, R129.reuse, 0x2, P6 ;  /* 0x000000810a057211 */ /* 0x080fe200030f16ff */
[----:B------:R-:W-:Y:S01]  /*f590*/  ULDC UR5, c[0x0][0x22c] ;  /* 0x00008b0000057ab9 */ /* 0x000fe20000000800 */
[CC--:B------:R-:W-:Y:S01]  /*f5a0*/  LEA R10, P6, R11.reuse, R128.reuse, 0x2 ;  /* 0x000000800b0a7211 */ /* 0x0c0fe200078c10ff */
[----:B------:R3:W-:Y:S01]  /*f5b0*/  @P3 STG.E desc[UR16][R6.64], R76 ;  /* 0x0000004c06003986 */ /* 0x0007e2000c101910 */
        /* <DEDUP_REMOVED lines=13> */
[----:B---3--:R-:W-:Y:S01]  /*f690*/  VIADD R7, R12, UR4 ;  /* 0x000000040c077c36 */ /* 0x008fe20008000000 */
[----:B------:R-:W-:Y:S01]  /*f6a0*/  ULDC UR5, c[0x0][0x22c] ;  /* 0x00008b0000057ab9 */ /* 0x000fe20000000800 */
[----:B------:R3:W-:Y:S01]  /*f6b0*/  @P5 STG.E desc[UR16][R8.64], R121 ;  /* 0x0000007908005986 */ /* 0x0007e2000c101910 */
[----:B------:R-:W-:Y:S01]  /*f6c0*/  VIADD R2, R0, 0x70 ;  /* 0x0000007000027836 */ /* 0x000fe20000000000 */
[----:B--2---:R-:W-:-:S02]  /*f6d0*/  LEA R4, P5, R12, R128, 0x2 ;  /* 0x000000800c047211 */ /* 0x004fc400078a10ff */
[CC--:B------:R-:W-:Y:S02]  /*f6e0*/  LEA R6, P6, R7.reuse, R128.reuse, 0x2 ;  /* 0x0000008007067211 */ /* 0x0c0fe400078c10ff */
[-C--:B------:R-:W-:Y:S02]  /*f6f0*/  LEA.HI.X.SX32 R5, R12, R129.reuse, 0x2, P5 ;  /* 0x000000810c057211 */ /* 0x080fe400028f16ff */
[----:B------:R-:W-:Y:S01]  /*f700*/  ISETP.LT.AND P5, PT, R2, UR5, !P0 ;  /* 0x0000000502007c0c */ /* 0x000fe2000c7a1270 */
[----:B------:R-:W-:Y:S01]  /*f710*/  VIADD R2, R0, 0x71 ;  /* 0x0000007100027836 */ /* 0x000fe20000000000 */
[----:B------:R-:W-:Y:S01]  /*f720*/  ULDC UR5, c[0x0][0x22c] ;  /* 0x00008b0000057ab9 */ /* 0x000fe20000000800 */
[----:B------:R2:W-:Y:S01]  /*f730*/  @P4 STG.E desc[UR16][R4.64], R78 ;  /* 0x0000004e04004986 */ /* 0x0005e2000c101910 */
[C---:B---3--:R-:W-:Y:S01]  /*f740*/  VIADD R9, R7.reuse, UR4 ;  /* 0x0000000407097c36 */ /* 0x048fe20008000000 */
        /* <DEDUP_REMOVED lines=9> */
[-C--:B--2---:R-:W-:Y:S01]  /*f7e0*/  LEA R4, P6, R10, R128.reuse, 0x2 ;  /* 0x000000800a047211 */ /* 0x084fe200078c10ff */
[C---:B------:R-:W-:Y:S01]  /*f7f0*/  VIADD R12, R11.reuse, UR4 ;  /* 0x000000040b0c7c36 */ /* 0x040fe20008000000 */
[----:B------:R-:W-:Y:S01]  /*f800*/  ISETP.LT.AND P3, PT, R2, UR5, !P0 ;  /* 0x0000000502007c0c */ /* 0x000fe2000c761270 */
[----:B------:R-:W-:Y:S01]  /*f810*/  VIADD R2, R0, 0x73 ;  /* 0x0000007300027836 */ /* 0x000fe20000000000 */
[-C--:B------:R-:W-:Y:S01]  /*f820*/  LEA.HI.X.SX32 R5, R10, R129.reuse, 0x2, P6 ;  /* 0x000000810a057211 */ /* 0x080fe200030f16ff */
[----:B------:R-:W-:Y:S01]  /*f830*/  ULDC UR5, c[0x0][0x22c] ;  /* 0x00008b0000057ab9 */ /* 0x000fe20000000800 */
[CC--:B------:R-:W-:Y:S01]  /*f840*/  LEA R10, P6, R11.reuse, R128.reuse, 0x2 ;  /* 0x000000800b0a7211 */ /* 0x0c0fe200078c10ff */
[----:B------:R-:W-:Y:S01]  /*f850*/  @P2 STG.E desc[UR16][R8.64], R79 ;  /* 0x0000004f08002986 */ /* 0x000fe2000c101910 */
        /* <DEDUP_REMOVED lines=13> */
[----:B------:R-:W-:Y:S01]  /*f930*/  VIADD R13, R12, UR4 ;  /* 0x000000040c0d7c36 */ /* 0x000fe20008000000 */
[----:B------:R-:W-:Y:S01]  /*f940*/  ULDC UR5, c[0x0][0x22c] ;  /* 0x00008b0000057ab9 */ /* 0x000fe20000000800 */
[----:B----4-:R3:W-:Y:S01]  /*f950*/  @P4 STG.E desc[UR16][R6.64], R124 ;  /* 0x0000007c06004986 */ /* 0x0107e2000c101910 */
[----:B------:R-:W-:Y:S01]  /*f960*/  VIADD R2, R0, 0x76 ;  /* 0x0000007600027836 */ /* 0x000fe20000000000 */
[----:B--2---:R-:W-:-:S02]  /*f970*/  LEA R4, P4, R12, R128, 0x2 ;  /* 0x000000800c047211 */ /* 0x004fc400078810ff */
[CC--:B------:R-:W-:Y:S02]  /*f980*/  LEA R8, P6, R13.reuse, R128.reuse, 0x2 ;  /* 0x000000800d087211 */ /* 0x0c0fe400078c10ff */
[-C--:B------:R-:W-:Y:S02]  /*f990*/  LEA.HI.X.SX32 R5, R12, R129.reuse, 0x2, P4 ;  /* 0x000000810c057211 */ /* 0x080fe400020f16ff */
[CC--:B------:R-:W-:Y:S01]  /*f9a0*/  LEA.HI.X.SX32 R9, R13.reuse, R129.reuse, 0x2, P6 ;  /* 0x000000810d097211 */ /* 0x0c0fe200030f16ff */
[----:B------:R-:W-:Y:S01]  /*f9b0*/  VIADD R13, R13, UR4 ;  /* 0x000000040d0d7c36 */ /* 0x000fe20008000000 */
[----:B------:R-:W-:Y:S01]  /*f9c0*/  ISETP.LT.AND P4, PT, R2, UR5, !P0 ;  /* 0x0000000502007c0c */ /* 0x000fe2000c781270 */
[----:B------:R-:W-:Y:S01]  /*f9d0*/  VIADD R2, R0, 0x77 ;  /* 0x0000007700027836 */ /* 0x000fe20000000000 */
[----:B------:R-:W-:Y:S01]  /*f9e0*/  ULDC UR5, c[0x0][0x22c] ;  /* 0x00008b0000057ab9 */ /* 0x000fe20000000800 */
[----:B------:R2:W-:Y:S01]  /*f9f0*/  @P3 STG.E desc[UR16][R4.64], R81 ;  /* 0x0000005104003986 */ /* 0x0005e2000c101910 */
[CC--:B---3--:R-:W-:Y:S01]  /*fa00*/  LEA R6, P6, R13.reuse, R128.reuse, 0x2 ;  /* 0x000000800d067211 */ /* 0x0c8fe200078c10ff */
[C---:B------:R-:W-:Y:S01]  /*fa10*/  VIADD R10, R13.reuse, UR4 ;  /* 0x000000040d0a7c36 */ /* 0x040fe20008000000 */
[----:B------:R-:W-:Y:S01]  /*fa20*/  ISETP.LT.AND P3, PT, R2, UR5, !P0 ;  /* 0x0000000502007c0c */ /* 0x000fe2000c761270 */
[----:B------:R-:W-:Y:S01]  /*fa30*/  VIADD R2, R0, 0x78 ;  /* 0x0000007800027836 */ /* 0x000fe20000000000 */
[-C--:B------:R-:W-:Y:S01]  /*fa40*/  LEA.HI.X.SX32 R7, R13, R129.reuse, 0x2, P6 ;  /* 0x000000810d077211 */ /* 0x080fe200030f16ff */
[----:B------:R-:W-:Y:S01]  /*fa50*/  ULDC UR5, c[0x0][0x22c] ;  /* 0x00008b0000057ab9 */ /* 0x000fe20000000800 */
[----:B------:R-:W-:Y:S01]  /*fa60*/  VIADD R11, R10, UR4 ;  /* 0x000000040a0b7c36 */ /* 0x000fe20008000000 */
[----:B------:R3:W-:Y:S01]  /*fa70*/  @P2 STG.E desc[UR16][R8.64], R125 ;  /* 0x0000007d08002986 */ /* 0x0007e2000c101910 */
[----:B------:R-:W-:Y:S01]  /*fa80*/  ISETP.LT.AND P2, PT, R2, UR5, !P0 ;  /* 0x0000000502007c0c */ /* 0x000fe2000c741270 */
[----:B------:R-:W-:Y:S01]  /*fa90*/  VIADD R2, R0, 0x79 ;  /* 0x0000007900027836 */ /* 0x000fe20000000000 */
[----:B------:R-:W-:Y:S01]  /*faa0*/  ULDC UR5, c[0x0][0x22c] ;  /* 0x00008b0000057ab9 */ /* 0x000fe20000000800 */
[-C--:B--2---:R-:W-:Y:S01]  /*fab0*/  LEA R4, P6, R10, R128.reuse, 0x2 ;  /* 0x000000800a047211 */ /* 0x084fe200078c10ff */
[C---:B------:R-:W-:Y:S01]  /*fac0*/  VIADD R12, R11.reuse, UR4 ;  /* 0x000000040b0c7c36 */ /* 0x040fe20008000000 */
[----:B------:R2:W-:Y:S01]  /*fad0*/  @P1 STG.E desc[UR16][R6.64], R82 ;  /* 0x0000005206001986 */ /* 0x0005e2000c101910 */
[----:B------:R-:W-:Y:S01]  /*fae0*/  ISETP.LT.AND P1, PT, R2, UR5, !P0 ;  /* 0x0000000502007c0c */ /* 0x000fe2000c721270 */
[----:B------:R-:W-:Y:S01]  /*faf0*/  VIADD R2, R0, 0x7a ;  /* 0x0000007a00027836 */ /* 0x000fe20000000000 */
[----:B------:R-:W-:Y:S01]  /*fb00*/  LEA.HI.X.SX32 R5, R10, R129, 0x2, P6 ;  /* 0x000000810a057211 */ /* 0x000fe200030f16ff */
[----:B------:R-:W-:Y:S01]  /*fb10*/  ULDC UR5, c[0x0][0x22c] ;  /* 0x00008b0000057ab9 */ /* 0x000fe20000000800 */
[----:B---3--:R-:W-:-:S03]  /*fb20*/  LEA R8, P6, R11, R128, 0x2 ;  /* 0x000000800b087211 */ /* 0x008fc600078c10ff */
[----:B------:R3:W-:Y:S01]  /*fb30*/  @P5 STG.E desc[UR16][R4.64], R126 ;  /* 0x0000007e04005986 */ /* 0x0007e2000c101910 */
[----:B------:R-:W-:Y:S01]  /*fb40*/  ISETP.LT.AND P5, PT, R2, UR5, !P0 ;  /* 0x0000000502007c0c */ /* 0x000fe2000c7a1270 */
[----:B------:R-:W-:Y:S01]  /*fb50*/  VIADD R2, R0, 0x7b ;  /* 0x0000007b00027836 */ /* 0x000fe20000000000 */
[-C--:B------:R-:W-:Y:S01]  /*fb60*/  LEA.HI.X.SX32 R9, R11, R129.reuse, 0x2, P6 ;  /* 0x000000810b097211 */ /* 0x080fe200030f16ff */
[----:B------:R-:W-:Y:S01]  /*fb70*/  ULDC UR5, c[0x0][0x22c] ;  /* 0x00008b0000057ab9 */ /* 0x000fe20000000800 */
[-C--:B------:R-:W-:Y:S01]  /*fb80*/  LEA R10, P6, R12, R128.reuse, 0x2 ;  /* 0x000000800c0a7211 */ /* 0x080fe200078c10ff */
[----:B--2---:R-:W-:Y:S02]  /*fb90*/  VIADD R6, R0, 0x7d ;  /* 0x0000007d00067836 */ /* 0x004fe40000000000 */
[----:B------:R2:W-:Y:S01]  /*fba0*/  @P4 STG.E desc[UR16][R8.64], R83 ;  /* 0x0000005308004986 */ /* 0x0005e2000c101910 */
[C---:B------:R-:W-:Y:S01]  /*fbb0*/  LEA.HI.X.SX32 R11, R12.reuse, R129, 0x2, P6 ;  /* 0x000000810c0b7211 */ /* 0x040fe200030f16ff */
[----:B------:R-:W-:Y:S01]  /*fbc0*/  VIADD R12, R12, UR4 ;  /* 0x000000040c0c7c36 */ /* 0x000fe20008000000 */
[----:B------:R-:W-:Y:S01]  /*fbd0*/  ISETP.LT.AND P4, PT, R2, UR5, !P0 ;  /* 0x0000000502007c0c */ /* 0x000fe2000c781270 */
[----:B---3--:R-:W-:Y:S01]  /*fbe0*/  VIADD R4, R0, 0x7c ;  /* 0x0000007c00047836 */ /* 0x008fe20000000000 */
[----:B------:R-:W-:Y:S01]  /*fbf0*/  ULDC UR5, c[0x0][0x22c] ;  /* 0x00008b0000057ab9 */ /* 0x000fe20000000800 */
[C---:B------:R-:W-:Y:S01]  /*fc00*/  VIADD R5, R12.reuse, UR4 ;  /* 0x000000040c057c36 */ /* 0x040fe20008000000 */
[----:B------:R3:W-:Y:S01]  /*fc10*/  @P3 STG.E desc[UR16][R10.64], R127 ;  /* 0x0000007f0a003986 */ /* 0x0007e2000c101910 */
[----:B------:R-:W-:-:S02]  /*fc20*/  LEA R2, P3, R12, R128, 0x2 ;  /* 0x000000800c027211 */ /* 0x000fc400078610ff */
[----:B------:R-:W-:Y:S02]  /*fc30*/  VIADD R7, R5, UR4 ;  /* 0x0000000405077c36 */ /* 0x000fe40008000000 */
[-C--:B------:R-:W-:Y:S01]  /*fc40*/  LEA.HI.X.SX32 R3, R12, R129.reuse, 0x2, P3 ;  /* 0x000000810c037211 */ /* 0x080fe200018f16ff */
[----:B------:R-:W-:Y:S01]  /*fc50*/  VIADD R12, R0, 0x7e ;  /* 0x0000007e000c7836 */ /* 0x000fe20000000000 */
[----:B------:R-:W-:Y:S01]  /*fc60*/  ISETP.LT.AND P3, PT, R4, UR5, !P0 ;  /* 0x0000000504007c0c */ /* 0x000fe2000c761270 */
[----:B--2---:R-:W-:Y:S01]  /*fc70*/  VIADD R9, R7, UR4 ;  /* 0x0000000407097c36 */ /* 0x004fe20008000000 */
[-C--:B------:R-:W-:Y:S01]  /*fc80*/  LEA R4, P6, R5, R128.reuse, 0x2 ;  /* 0x0000008005047211 */ /* 0x080fe200078c10ff */
[----:B------:R-:W-:Y:S01]  /*fc90*/  ULDC UR5, c[0x0][0x22c] ;  /* 0x00008b0000057ab9 */ /* 0x000fe20000000800 */
[----:B------:R2:W-:Y:S01]  /*fca0*/  @P2 STG.E desc[UR16][R2.64], R84 ;  /* 0x0000005402002986 */ /* 0x0005e2000c101910 */
[----:B---3--:R-:W-:Y:S01]  /*fcb0*/  VIADD R11, R9, UR4 ;  /* 0x00000004090b7c36 */ /* 0x008fe20008000000 */
[-C--:B------:R-:W-:Y:S01]  /*fcc0*/  LEA.HI.X.SX32 R5, R5, R129.reuse, 0x2, P6 ;  /* 0x0000008105057211 */ /* 0x080fe200030f16ff */
[----:B------:R-:W-:Y:S01]  /*fcd0*/  VIADD R0, R0, 0x7f ;  /* 0x0000007f00007836 */ /* 0x000fe20000000000 */
[----:B------:R-:W-:Y:S01]  /*fce0*/  ISETP.LT.AND P2, PT, R6, UR5, !P0 ;  /* 0x0000000506007c0c */ /* 0x000fe2000c741270 */
[----:B------:R-:W-:Y:S01]  /*fcf0*/  VIADD R13, R11, UR4 ;  /* 0x000000040b0d7c36 */ /* 0x000fe20008000000 */
[-C--:B------:R-:W-:Y:S01]  /*fd00*/  LEA R8, P6, R9, R128.reuse, 0x2 ;  /* 0x0000008009087211 */ /* 0x080fe200078c10ff */
[----:B-1----:R1:W-:Y:S01]  /*fd10*/  @P1 STG.E desc[UR16][R4.64], R16 ;  /* 0x0000001004001986 */ /* 0x0023e2000c101910 */
[----:B------:R-:W-:Y:S01]  /*fd20*/  LEA R6, P1, R7, R128, 0x2 ;  /* 0x0000008007067211 */ /* 0x000fe200078210ff */
[----:B------:R-:W-:Y:S01]  /*fd30*/  VIADD R14, R13, UR4 ;  /* 0x000000040d0e7c36 */ /* 0x000fe20008000000 */
[----:B------:R-:W-:-:S02]  /*fd40*/  LEA.HI.X.SX32 R9, R9, R129, 0x2, P6 ;  /* 0x0000008109097211 */ /* 0x000fc400030f16ff */
[-C--:B------:R-:W-:Y:S01]  /*fd50*/  LEA.HI.X.SX32 R7, R7, R129.reuse, 0x2, P1 ;  /* 0x0000008107077211 */ /* 0x080fe200008f16ff */
[----:B------:R-:W-:Y:S01]  /*fd60*/  VIADD R15, R14, UR4 ;  /* 0x000000040e0f7c36 */ /* 0x000fe20008000000 */
[-C--:B--2---:R-:W-:Y:S01]  /*fd70*/  LEA R2, P6, R11, R128.reuse, 0x2 ;  /* 0x000000800b027211 */ /* 0x084fe200078c10ff */
[----:B------:R-:W-:Y:S01]  /*fd80*/  ULDC UR4, c[0x0][0x22c] ;  /* 0x00008b0000047ab9 */ /* 0x000fe20000000800 */
[-C--:B------:R-:W-:Y:S01]  /*fd90*/  LEA R10, P1, R13, R128.reuse, 0x2 ;  /* 0x000000800d0a7211 */ /* 0x080fe200078210ff */
[----:B------:R2:W-:Y:S01]  /*fda0*/  @P5 STG.E desc[UR16][R6.64], R85 ;  /* 0x0000005506005986 */ /* 0x0005e2000c101910 */
[-C--:B------:R-:W-:Y:S02]  /*fdb0*/  LEA.HI.X.SX32 R3, R11, R129.reuse, 0x2, P6 ;  /* 0x000000810b037211 */ /* 0x080fe400030f16ff */
[----:B------:R-:W-:Y:S01]  /*fdc0*/  LEA.HI.X.SX32 R11, R13, R129, 0x2, P1 ;  /* 0x000000810d0b7211 */ /* 0x000fe200008f16ff */
[----:B------:R2:W-:Y:S01]  /*fdd0*/  @P4 STG.E desc[UR16][R8.64], R17 ;  /* 0x0000001108004986 */ /* 0x0005e2000c101910 */
[----:B------:R-:W-:Y:S01]  /*fde0*/  ISETP.LT.AND P1, PT, R12, UR4, !P0 ;  /* 0x000000040c007c0c */ /* 0x000fe2000c721270 */
[----:B------:R-:W-:Y:S01]  /*fdf0*/  ULDC UR4, c[0x0][0x22c] ;  /* 0x00008b0000047ab9 */ /* 0x000fe20000000800 */
[----:B-1----:R-:W-:Y:S01]  /*fe00*/  LEA R4, P6, R15, R128, 0x2 ;  /* 0x000000800f047211 */ /* 0x002fe200078c10ff */
[----:B------:R2:W-:Y:S01]  /*fe10*/  @P3 STG.E desc[UR16][R2.64], R86 ;  /* 0x0000005602003986 */ /* 0x0005e2000c101910 */
[----:B------:R-:W-:-:S02]  /*fe20*/  ISETP.LT.AND P0, PT, R0, UR4, !P0 ;  /* 0x0000000400007c0c */ /* 0x000fc4000c701270 */
[----:B------:R-:W-:Y:S01]  /*fe30*/  LEA.HI.X.SX32 R5, R15, R129, 0x2, P6 ;  /* 0x000000810f057211 */ /* 0x000fe200030f16ff */
[----:B------:R2:W-:Y:S01]  /*fe40*/  @P2 STG.E desc[UR16][R10.64], R18 ;  /* 0x000000120a002986 */ /* 0x0005e2000c101910 */
[----:B------:R-:W-:-:S04]  /*fe50*/  LEA R128, P6, R14, R128, 0x2 ;  /* 0x000000800e807211 */ /* 0x000fc800078c10ff */
[----:B------:R-:W-:-:S05]  /*fe60*/  LEA.HI.X.SX32 R129, R14, R129, 0x2, P6 ;  /* 0x000000810e817211 */ /* 0x000fca00030f16ff */
[----:B------:R2:W-:Y:S01]  /*fe70*/  @P1 STG.E desc[UR16][R128.64], R87 ;  /* 0x0000005780001986 */ /* 0x0005e2000c101910 */
[----:B------:R-:W-:Y:S05]  /*fe80*/  @!P0 EXIT ;  /* 0x000000000000894d */ /* 0x000fea0003800000 */
[----:B------:R-:W-:Y:S01]  /*fe90*/  STG.E desc[UR16][R4.64], R19 ;  /* 0x0000001304007986 */ /* 0x000fe2000c101910 */
[----:B------:R-:W-:Y:S05]  /*fea0*/  EXIT ;  /* 0x000000000000794d */ /* 0x000fea0003800000 */
.L_x_2:
[----:B------:R-:W-:-:S00]  /*feb0*/  BRA `(.L_x_2) ;  /* 0xfffffffc00fc7947 */ /* 0x000fc0000383ffff */
[----:B------:R-:W-:-:S00]  /*fec0*/  NOP ;  /* 0x0000000000007918 */ /* 0x000fc00000000000 */
        /* <DEDUP_REMOVED lines=11> */
.L_x_3:


//--------------------- .nv.shared.matmul_kernel  --------------------------
	.section	.nv.shared.matmul_kernel,"aw",@nobits
	.sectionflags	@""
	.align	16
	.zero		1024


//--------------------- .nv.shared.reserved.0     --------------------------
	.section	.nv.shared.reserved.0,"aw",@nobits
	.weak		__nv_reservedSMEM_offset_0_alias
	.size		__nv_reservedSMEM_offset_0_alias, 0, 0
	.other		__nv_reservedSMEM_offset_0_alias,@"STO_CUDA_RESERVED_SHARED STV_DEFAULT"
__nv_reservedSMEM_offset_0_alias:
	.zero		0


//--------------------- .nv.constant0.matmul_kernel --------------------------
	.section	.nv.constant0.matmul_kernel,"a",@progbits
	.sectionflags	@""
	.align	4
.nv.constant0.matmul_kernel:
	.zero		608


//--------------------- SYMBOLS --------------------------

	.type		.nv.reservedSmem.offset0,@object
	.size		.nv.reservedSmem.offset0,0x4
